// auto-generated by cutlass_sweep.fmha — config: {"arch": "sm_90", "direction": "fwd", "dtype": "fp16", "head_dim": 96, "mask": "residual", "schedule": "tma", "tile_kv": 64, "tile_q": 64}
#include "cutlass/cutlass.h"
#include "cute/tensor.hpp"
#include "cutlass/device_kernel.h"
#include "cutlass/kernel_hardware_info.h"
#include "88_hopper_fmha/collective/fmha_fusion.hpp"
#include "88_hopper_fmha/kernel/fmha_kernel_builder.hpp"

using namespace cute;
using Element = cutlass::half_t;
using TileShape = Shape<_64, _64, _96>;
using StrideQ = cute::tuple<int, _1, cute::tuple<int, int>>;
using StrideK = cute::tuple<int, _1, cute::tuple<int, int>>;
using StrideV = cute::tuple<int, cute::_1, cute::tuple<int, int>>;

using Kernel = typename cutlass::fmha::kernel::FmhaBuilder<
    Element, float, float,
    TileShape, StrideQ, StrideK, StrideV,
    cutlass::fmha::collective::ResidualFusion,
    cutlass::gemm::KernelTma
  >::Kernel;

auto* _anchor = &cutlass::device_kernel<Kernel>;


// ===== COMPILED SASS (sm_90a) =====

	.target	sm_90a

	.elftype	@"ET_EXEC"


//--------------------- .note.nv.tkinfo           --------------------------
	.section	.note.nv.tkinfo,"",@"SHT_NOTE"
	.sectionflags	@"SHF_NOTE_NV_TKINFO"
	.tkinfo
        /*0018*/ 	.word	0x00000002
        /*0030*/ 	.string	""
        /*0030*/ 	.string	"ptxas"
        /*0030*/ 	.string	"Cuda compilation tools, release 13.0, V13.0.88"
        /*0030*/ 	.string	"Build cuda_13.0.r13.0/compiler.36424714_0"
        /*0030*/ 	.string	"-arch sm_90a -m 64 "



//--------------------- .note.nv.cuinfo           --------------------------
	.section	.note.nv.cuinfo,"",@"SHT_NOTE"
	.sectionflags	@"SHF_NOTE_NV_CUINFO"
        /*0018*/ 	.short	0x0002
        /*001a*/ 	.short	0x005a
        /*001c*/ 	.short	0x0082
	.zero		2


//--------------------- .nv.info                  --------------------------
	.section	.nv.info,"",@"SHT_CUDA_INFO"
	.align	4


	//----- nvinfo : EIATTR_REGCOUNT
	.align		4
        /*0000*/ 	.byte	0x04, 0x2f
        /*0002*/ 	.short	(.L_16 - .L_15)
	.align		4
.L_15:
        /*0004*/ 	.word	index@(_ZN7cutlass13device_kernelINS_4fmha6kernel13FmhaKernelTmaINS1_10collective15FmhaMainloopTmaINS_6half_tEfN4cute5tupleIJNS7_1CILi64EEESA_NS9_ILi96EEEEEENS4_14ResidualFusionEJEEENS4_15FmhaFwdEpilogueIS6_fNS8_IJSA_SB_SA_EEEEEJEEEEEvNT_6ParamsE)
        /*0008*/ 	.word	0x00000071


	//----- nvinfo : EIATTR_FRAME_SIZE
	.align		4
.L_16:
        /*000c*/ 	.byte	0x04, 0x11
        /*000e*/ 	.short	(.L_18 - .L_17)
	.align		4
.L_17:
        /*0010*/ 	.word	index@($__internal_0_$__cuda_sm20_rcp_rn_f32_slowpath)
        /*0014*/ 	.word	0x00000000


	//----- nvinfo : EIATTR_FRAME_SIZE
	.align		4
.L_18:
        /*0018*/ 	.byte	0x04, 0x11
        /*001a*/ 	.short	(.L_20 - .L_19)
	.align		4
.L_19:
        /*001c*/ 	.word	index@(_ZN7cutlass13device_kernelINS_4fmha6kernel13FmhaKernelTmaINS1_10collective15FmhaMainloopTmaINS_6half_tEfN4cute5tupleIJNS7_1CILi64EEESA_NS9_ILi96EEEEEENS4_14ResidualFusionEJEEENS4_15FmhaFwdEpilogueIS6_fNS8_IJSA_SB_SA_EEEEEJEEEEEvNT_6ParamsE)
        /*0020*/ 	.word	0x00000000


	//----- nvinfo : EIATTR_MIN_STACK_SIZE
	.align		4
.L_20:
        /*0024*/ 	.byte	0x04, 0x12
        /*0026*/ 	.short	(.L_22 - .L_21)
	.align		4
.L_21:
        /*0028*/ 	.word	index@(_ZN7cutlass13device_kernelINS_4fmha6kernel13FmhaKernelTmaINS1_10collective15FmhaMainloopTmaINS_6half_tEfN4cute5tupleIJNS7_1CILi64EEESA_NS9_ILi96EEEEEENS4_14ResidualFusionEJEEENS4_15FmhaFwdEpilogueIS6_fNS8_IJSA_SB_SA_EEEEEJEEEEEvNT_6ParamsE)
        /*002c*/ 	.word	0x00000000
.L_22:


//--------------------- .nv.compat                --------------------------
	.section	.nv.compat,"",@"SHT_CUDA_COMPAT_INFO"
	.align	4
        /*0000*/ 	.byte	0x02, 0x09, 0x01, 0x00, 0x02, 0x02, 0x04, 0x00, 0x02, 0x05, 0x05, 0x00, 0x03, 0x07, 0x01, 0x01
        /*0010*/ 	.byte	0x02, 0x03, 0x01, 0x00, 0x02, 0x06, 0x01, 0x00, 0x04, 0x0b, 0x08, 0x00, 0x00, 0x00, 0x00, 0x00
        /*0020*/ 	.byte	0x00, 0x00, 0x00, 0x00


//--------------------- .nv.info._ZN7cutlass13device_kernelINS_4fmha6kernel13FmhaKernelTmaINS1_10collective15FmhaMainloopTmaINS_6half_tEfN4cute5tupleIJNS7_1CILi64EEESA_NS9_ILi96EEEEEENS4_14ResidualFusionEJEEENS4_15FmhaFwdEpilogueIS6_fNS8_IJSA_SB_SA_EEEEEJEEEEEvNT_6ParamsE --------------------------
	.section	.nv.info._ZN7cutlass13device_kernelINS_4fmha6kernel13FmhaKernelTmaINS1_10collective15FmhaMainloopTmaINS_6half_tEfN4cute5tupleIJNS7_1CILi64EEESA_NS9_ILi96EEEEEENS4_14ResidualFusionEJEEENS4_15FmhaFwdEpilogueIS6_fNS8_IJSA_SB_SA_EEEEEJEEEEEvNT_6ParamsE,"",@"SHT_CUDA_INFO"
	.sectionflags	@""
	.align	4


	//----- nvinfo : EIATTR_CUDA_API_VERSION
	.align		4
        /*0000*/ 	.byte	0x04, 0x37
        /*0002*/ 	.short	(.L_24 - .L_23)
.L_23:
        /*0004*/ 	.word	0x00000082


	//----- nvinfo : EIATTR_KPARAM_INFO
	.align		4
.L_24:
        /*0008*/ 	.byte	0x04, 0x17
        /*000a*/ 	.short	(.L_26 - .L_25)
.L_25:
        /*000c*/ 	.word	0x00000000
        /*0010*/ 	.short	0x0000
        /*0012*/ 	.short	0x0070
        /*0014*/ 	.byte	0x00, 0xf0, 0x01, 0x20


	//----- nvinfo : EIATTR_SPARSE_MMA_MASK
	.align		4
.L_26:
        /*0018*/ 	.byte	0x03, 0x50
        /*001a*/ 	.short	0x0000


	//----- nvinfo : EIATTR_MAXREG_COUNT
	.align		4
        /*001c*/ 	.byte	0x03, 0x1b
        /*001e*/ 	.short	0x00ff


	//----- nvinfo : EIATTR_NUM_BARRIERS
	.align		4
        /*0020*/ 	.byte	0x02, 0x4c
        /*0022*/ 	.byte	0x02
	.zero		1


	//----- nvinfo : EIATTR_EXTERNS
	.align		4
        /*0024*/ 	.byte	0x04, 0x0f
        /*0026*/ 	.short	(.L_28 - .L_27)


	//   ....[0]....
	.align		4
.L_27:
        /*0028*/ 	.word	index@(__assertfail)


	//----- nvinfo : EIATTR_MERCURY_ISA_VERSION
	.align		4
.L_28:
        /*002c*/ 	.byte	0x03, 0x5f
        /*002e*/ 	.short	0x0101


	//----- nvinfo : EIATTR_COOP_GROUP_MASK_REGIDS
	.align		4
        /*0030*/ 	.byte	0x04, 0x29
        /*0032*/ 	.short	(.L_30 - .L_29)


	//   ....[0]....
.L_29:
        /*0034*/ 	.word	0xffffffff


	//   ....[1]....
        /*0038*/ 	.word	0xffffffff


	//   ....[2]....
        /*003c*/ 	.word	0xffffffff


	//   ....[3]....
        /*0040*/ 	.word	0xffffffff


	//   ....[4]....
        /*0044*/ 	.word	0xffffffff


	//   ....[5]....
        /*0048*/ 	.word	0xffffffff


	//   ....[6]....
        /*004c*/ 	.word	0xffffffff


	//   ....[7]....
        /*0050*/ 	.word	0xffffffff


	//   ....[8]....
        /*0054*/ 	.word	0xffffffff


	//   ....[9]....
        /*0058*/ 	.word	0xffffffff


	//   ....[10]....
        /*005c*/ 	.word	0xffffffff


	//   ....[11]....
        /*0060*/ 	.word	0xffffffff


	//   ....[12]....
        /*0064*/ 	.word	0xffffffff


	//   ....[13]....
        /*0068*/ 	.word	0xffffffff


	//   ....[14]....
        /*006c*/ 	.word	0xffffffff


	//   ....[15]....
        /*0070*/ 	.word	0xffffffff


	//   ....[16]....
        /*0074*/ 	.word	0xffffffff


	//   ....[17]....
        /*0078*/ 	.word	0xffffffff


	//   ....[18]....
        /*007c*/ 	.word	0xffffffff


	//   ....[19]....
        /*0080*/ 	.word	0xffffffff


	//   ....[20]....
        /*0084*/ 	.word	0xffffffff


	//----- nvinfo : EIATTR_COOP_GROUP_INSTR_OFFSETS
	.align		4
.L_30:
        /*0088*/ 	.byte	0x04, 0x28
        /*008a*/ 	.short	(.L_32 - .L_31)


	//   ....[0]....
.L_31:
        /*008c*/ 	.word	0x00000050


	//   ....[1]....
        /*0090*/ 	.word	0x00000140


	//   ....[2]....
        /*0094*/ 	.word	0x00000270


	//   ....[3]....
        /*0098*/ 	.word	0x00000410


	//   ....[4]....
        /*009c*/ 	.word	0x00000590


	//   ....[5]....
        /*00a0*/ 	.word	0x00001f00


	//   ....[6]....
        /*00a4*/ 	.word	0x00001fd0


	//   ....[7]....
        /*00a8*/ 	.word	0x00001fe0


	//   ....[8]....
        /*00ac*/ 	.word	0x00002010


	//   ....[9]....
        /*00b0*/ 	.word	0x000037f0


	//   ....[10]....
        /*00b4*/ 	.word	0x00003810


	//   ....[11]....
        /*00b8*/ 	.word	0x00003840


	//   ....[12]....
        /*00bc*/ 	.word	0x00003870


	//   ....[13]....
        /*00c0*/ 	.word	0x00005d00


	//   ....[14]....
        /*00c4*/ 	.word	0x00005d10


	//   ....[15]....
        /*00c8*/ 	.word	0x00005d40


	//   ....[16]....
        /*00cc*/ 	.word	0x00005d60


	//   ....[17]....
        /*00d0*/ 	.word	0x00007590


	//   ....[18]....
        /*00d4*/ 	.word	0x000075d0


	//   ....[19]....
        /*00d8*/ 	.word	0x00007610


	//   ....[20]....
        /*00dc*/ 	.word	0x00007620


	//----- nvinfo : EIATTR_SYSCALL_OFFSETS
	.align		4
.L_32:
        /*00e0*/ 	.byte	0x04, 0x46
        /*00e2*/ 	.short	(.L_34 - .L_33)


	//   ....[0]....
.L_33:
        /*00e4*/ 	.word	0x00008060


	//   ....[1]....
        /*00e8*/ 	.word	0x00008180


	//----- nvinfo : EIATTR_MBARRIER_INSTR_OFFSETS
	.align		4
.L_34:
        /*00ec*/ 	.byte	0x04, 0x39
        /*00ee*/ 	.short	(.L_36 - .L_35)


	//   ....[0]....
.L_35:
        /*00f0*/ 	.word	0x00000240
        /*00f4*/ 	.word	0x000000ff
        /*00f8*/ 	.word	0x0000f040
        /*00fc*/ 	.short	0x0100
        /*00fe*/ 	.byte	0x08
	.zero		1


	//   ....[1]....
        /*0100*/ 	.word	0x00000250
        /*0104*/ 	.word	0x000000ff
        /*0108*/ 	.word	0x0000f048
        /*010c*/ 	.short	0x0100
        /*010e*/ 	.byte	0x08
	.zero		1


	//   ....[2]....
        /*0110*/ 	.word	0x00000380
        /*0114*/ 	.word	0x000000ff
        /*0118*/ 	.word	0x0000f000
        /*011c*/ 	.short	0x0100
        /*011e*/ 	.byte	0x08
	.zero		1


	//   ....[3]....
        /*0120*/ 	.word	0x00000390
        /*0124*/ 	.word	0x000000ff
        /*0128*/ 	.word	0x0000f020
        /*012c*/ 	.short	0x0100
        /*012e*/ 	.byte	0x08
	.zero		1


	//   ....[4]....
        /*0130*/ 	.word	0x000003a0
        /*0134*/ 	.word	0x000000ff
        /*0138*/ 	.word	0x0000f008
        /*013c*/ 	.short	0x0100
        /*013e*/ 	.byte	0x08
	.zero		1


	//   ....[5]....
        /*0140*/ 	.word	0x000003b0
        /*0144*/ 	.word	0x000000ff
        /*0148*/ 	.word	0x0000f028
        /*014c*/ 	.short	0x0100
        /*014e*/ 	.byte	0x08
	.zero		1


	//   ....[6]....
        /*0150*/ 	.word	0x000003c0
        /*0154*/ 	.word	0x000000ff
        /*0158*/ 	.word	0x0000f010
        /*015c*/ 	.short	0x0100
        /*015e*/ 	.byte	0x08
	.zero		1


	//   ....[7]....
        /*0160*/ 	.word	0x000003d0
        /*0164*/ 	.word	0x000000ff
        /*0168*/ 	.word	0x0000f030
        /*016c*/ 	.short	0x0100
        /*016e*/ 	.byte	0x08
	.zero		1


	//   ....[8]....
        /*0170*/ 	.word	0x000003e0
        /*0174*/ 	.word	0x000000ff
        /*0178*/ 	.word	0x0000f018
        /*017c*/ 	.short	0x0100
        /*017e*/ 	.byte	0x08
	.zero		1


	//   ....[9]....
        /*0180*/ 	.word	0x000003f0
        /*0184*/ 	.word	0x000000ff
        /*0188*/ 	.word	0x0000f038
        /*018c*/ 	.short	0x0100
        /*018e*/ 	.byte	0x08
	.zero		1


	//   ....[10]....
        /*0190*/ 	.word	0x00000520
        /*0194*/ 	.word	0x000000ff
        /*0198*/ 	.word	0x0000f050
        /*019c*/ 	.short	0x0100
        /*019e*/ 	.byte	0x08
	.zero		1


	//   ....[11]....
        /*01a0*/ 	.word	0x00000530
        /*01a4*/ 	.word	0x000000ff
        /*01a8*/ 	.word	0x0000f068
        /*01ac*/ 	.short	0x0100
        /*01ae*/ 	.byte	0x08
	.zero		1


	//   ....[12]....
        /*01b0*/ 	.word	0x00000540
        /*01b4*/ 	.word	0x000000ff
        /*01b8*/ 	.word	0x0000f058
        /*01bc*/ 	.short	0x0100
        /*01be*/ 	.byte	0x08
	.zero		1


	//   ....[13]....
        /*01c0*/ 	.word	0x00000550
        /*01c4*/ 	.word	0x000000ff
        /*01c8*/ 	.word	0x0000f070
        /*01cc*/ 	.short	0x0100
        /*01ce*/ 	.byte	0x08
	.zero		1


	//   ....[14]....
        /*01d0*/ 	.word	0x00000560
        /*01d4*/ 	.word	0x000000ff
        /*01d8*/ 	.word	0x0000f060
        /*01dc*/ 	.short	0x0100
        /*01de*/ 	.byte	0x08
	.zero		1


	//   ....[15]....
        /*01e0*/ 	.word	0x00000570
        /*01e4*/ 	.word	0x000000ff
        /*01e8*/ 	.word	0x0000f078
        /*01ec*/ 	.short	0x0100
        /*01ee*/ 	.byte	0x08
	.zero		1


	//   ....[16]....
        /*01f0*/ 	.word	0x000006d0
        /*01f4*/ 	.word	0x00000003
        /*01f8*/ 	.word	0x0000f048
        /*01fc*/ 	.short	0x010a
        /*01fe*/ 	.byte	0x3f
	.zero		1


	//   ....[17]....
        /*0200*/ 	.word	0x00000a60
        /*0204*/ 	.word	0x00000002
        /*0208*/ 	.word	0x0000f020
        /*020c*/ 	.short	0x010a
        /*020e*/ 	.byte	0x3f
	.zero		1


	//   ....[18]....
        /*0210*/ 	.word	0x00000cf0
        /*0214*/ 	.word	0x00000002
        /*0218*/ 	.word	0x0000f020
        /*021c*/ 	.short	0x010a
        /*021e*/ 	.byte	0x3f
	.zero		1


	//   ....[19]....
        /*0220*/ 	.word	0x00000ff0
        /*0224*/ 	.word	0x00000003
        /*0228*/ 	.word	0x0000f020
        /*022c*/ 	.short	0x010a
        /*022e*/ 	.byte	0x3f
	.zero		1


	//   ....[20]....
        /*0230*/ 	.word	0x000012e0
        /*0234*/ 	.word	0x00000003
        /*0238*/ 	.word	0x0000f020
        /*023c*/ 	.short	0x010a
        /*023e*/ 	.byte	0x3f
	.zero		1


	//   ....[21]....
        /*0240*/ 	.word	0x000015f0
        /*0244*/ 	.word	0x00000002
        /*0248*/ 	.word	0x0000f040
        /*024c*/ 	.short	0x010a
        /*024e*/ 	.byte	0x3f
	.zero		1


	//   ....[22]....
        /*0250*/ 	.word	0x00001610
        /*0254*/ 	.word	0x00000002
        /*0258*/ 	.word	0x0000f000
        /*025c*/ 	.short	0x010a
        /*025e*/ 	.byte	0x3f
	.zero		1


	//   ....[23]....
        /*0260*/ 	.word	0x00002260
        /*0264*/ 	.word	0x00000002
        /*0268*/ 	.word	0x0000f008
        /*026c*/ 	.short	0x010a
        /*026e*/ 	.byte	0x3f
	.zero		1


	//   ....[24]....
        /*0270*/ 	.word	0x00002f80
        /*0274*/ 	.word	0x00000048
        /*0278*/ 	.word	0x00000000
        /*027c*/ 	.short	0x0101
        /*027e*/ 	.byte	0x3f
	.zero		1


	//   ....[25]....
        /*0280*/ 	.word	0x00003060
        /*0284*/ 	.word	0x00000011
        /*0288*/ 	.word	0x0000f000
        /*028c*/ 	.short	0x010a
        /*028e*/ 	.byte	0x3f
	.zero		1


	//   ....[26]....
        /*0290*/ 	.word	0x000032f0
        /*0294*/ 	.word	0x0000000e
        /*0298*/ 	.word	0x0000f020
        /*029c*/ 	.short	0x010a
        /*029e*/ 	.byte	0x3f
	.zero		1


	//   ....[27]....
        /*02a0*/ 	.word	0x00003880
        /*02a4*/ 	.word	0x00000016
        /*02a8*/ 	.word	0x00000000
        /*02ac*/ 	.short	0x0101
        /*02ae*/ 	.byte	0x3f
	.zero		1


	//   ....[28]....
        /*02b0*/ 	.word	0x000038d0
        /*02b4*/ 	.word	0x0000006c
        /*02b8*/ 	.word	0x0000f000
        /*02bc*/ 	.short	0x010a
        /*02be*/ 	.byte	0x3f
	.zero		1


	//   ....[29]....
        /*02c0*/ 	.word	0x00004c10
        /*02c4*/ 	.word	0x0000000c
        /*02c8*/ 	.word	0x00000000
        /*02cc*/ 	.short	0x0101
        /*02ce*/ 	.byte	0x3f
	.zero		1


	//   ....[30]....
        /*02d0*/ 	.word	0x00004cc0
        /*02d4*/ 	.word	0x00000013
        /*02d8*/ 	.word	0x0000f020
        /*02dc*/ 	.short	0x010a
        /*02de*/ 	.byte	0x3f
	.zero		1


	//   ....[31]....
        /*02e0*/ 	.word	0x00005060
        /*02e4*/ 	.word	0x00000011
        /*02e8*/ 	.word	0x0000f000
        /*02ec*/ 	.short	0x010a
        /*02ee*/ 	.byte	0x3f
	.zero		1


	//   ....[32]....
        /*02f0*/ 	.word	0x000053b0
        /*02f4*/ 	.word	0x0000000e
        /*02f8*/ 	.word	0x0000f020
        /*02fc*/ 	.short	0x010a
        /*02fe*/ 	.byte	0x3f
	.zero		1


	//   ....[33]....
        /*0300*/ 	.word	0x00005d80
        /*0304*/ 	.word	0x00000048
        /*0308*/ 	.word	0x00000000
        /*030c*/ 	.short	0x0101
        /*030e*/ 	.byte	0x3f
	.zero		1


	//   ....[34]....
        /*0310*/ 	.word	0x00005d90
        /*0314*/ 	.word	0x0000006d
        /*0318*/ 	.word	0x0000f000
        /*031c*/ 	.short	0x010a
        /*031e*/ 	.byte	0x3f
	.zero		1


	//   ....[35]....
        /*0320*/ 	.word	0x00007130
        /*0324*/ 	.word	0x00000006
        /*0328*/ 	.word	0x00000000
        /*032c*/ 	.short	0x0101
        /*032e*/ 	.byte	0x3f
	.zero		1


	//   ....[36]....
        /*0330*/ 	.word	0x000071b0
        /*0334*/ 	.word	0x00000006
        /*0338*/ 	.word	0x0000f020
        /*033c*/ 	.short	0x010a
        /*033e*/ 	.byte	0x3f
	.zero		1


	//   ....[37]....
        /*0340*/ 	.word	0x00008c60
        /*0344*/ 	.word	0x00000003
        /*0348*/ 	.word	0x0000f048
        /*034c*/ 	.short	0x010a
        /*034e*/ 	.byte	0x3f
	.zero		1


	//   ....[38]....
        /*0350*/ 	.word	0x00008cb0
        /*0354*/ 	.word	0x00000002
        /*0358*/ 	.word	0x0000f020
        /*035c*/ 	.short	0x010a
        /*035e*/ 	.byte	0x3f
	.zero		1


	//   ....[39]....
        /*0360*/ 	.word	0x00008d00
        /*0364*/ 	.word	0x00000002
        /*0368*/ 	.word	0x0000f020
        /*036c*/ 	.short	0x010a
        /*036e*/ 	.byte	0x3f
	.zero		1


	//   ....[40]....
        /*0370*/ 	.word	0x00008d50
        /*0374*/ 	.word	0x00000003
        /*0378*/ 	.word	0x0000f020
        /*037c*/ 	.short	0x010a
        /*037e*/ 	.byte	0x3f
	.zero		1


	//   ....[41]....
        /*0380*/ 	.word	0x00008da0
        /*0384*/ 	.word	0x00000003
        /*0388*/ 	.word	0x0000f020
        /*038c*/ 	.short	0x010a
        /*038e*/ 	.byte	0x3f
	.zero		1


	//   ....[42]....
        /*0390*/ 	.word	0x00008df0
        /*0394*/ 	.word	0x00000002
        /*0398*/ 	.word	0x0000f040
        /*039c*/ 	.short	0x010a
        /*039e*/ 	.byte	0x3f
	.zero		1


	//   ....[43]....
        /*03a0*/ 	.word	0x00008e40
        /*03a4*/ 	.word	0x00000002
        /*03a8*/ 	.word	0x0000f000
        /*03ac*/ 	.short	0x010a
        /*03ae*/ 	.byte	0x3f
	.zero		1


	//   ....[44]....
        /*03b0*/ 	.word	0x00008e90
        /*03b4*/ 	.word	0x00000002
        /*03b8*/ 	.word	0x0000f008
        /*03bc*/ 	.short	0x010a
        /*03be*/ 	.byte	0x3f
	.zero		1


	//   ....[45]....
        /*03c0*/ 	.word	0x00008ee0
        /*03c4*/ 	.word	0x00000011
        /*03c8*/ 	.word	0x0000f000
        /*03cc*/ 	.short	0x010a
        /*03ce*/ 	.byte	0x3f
	.zero		1


	//   ....[46]....
        /*03d0*/ 	.word	0x00008f30
        /*03d4*/ 	.word	0x0000000e
        /*03d8*/ 	.word	0x0000f020
        /*03dc*/ 	.short	0x010a
        /*03de*/ 	.byte	0x3f
	.zero		1


	//   ....[47]....
        /*03e0*/ 	.word	0x00008f80
        /*03e4*/ 	.word	0x0000006c
        /*03e8*/ 	.word	0x0000f000
        /*03ec*/ 	.short	0x010a
        /*03ee*/ 	.byte	0x3f
	.zero		1


	//   ....[48]....
        /*03f0*/ 	.word	0x00008fd0
        /*03f4*/ 	.word	0x00000013
        /*03f8*/ 	.word	0x0000f020
        /*03fc*/ 	.short	0x010a
        /*03fe*/ 	.byte	0x3f
	.zero		1


	//   ....[49]....
        /*0400*/ 	.word	0x00009020
        /*0404*/ 	.word	0x00000011
        /*0408*/ 	.word	0x0000f000
        /*040c*/ 	.short	0x010a
        /*040e*/ 	.byte	0x3f
	.zero		1


	//   ....[50]....
        /*0410*/ 	.word	0x00009070
        /*0414*/ 	.word	0x0000000e
        /*0418*/ 	.word	0x0000f020
        /*041c*/ 	.short	0x010a
        /*041e*/ 	.byte	0x3f
	.zero		1


	//   ....[51]....
        /*0420*/ 	.word	0x000090c0
        /*0424*/ 	.word	0x0000006d
        /*0428*/ 	.word	0x0000f000
        /*042c*/ 	.short	0x010a
        /*042e*/ 	.byte	0x3f
	.zero		1


	//   ....[52]....
        /*0430*/ 	.word	0x00009110
        /*0434*/ 	.word	0x00000006
        /*0438*/ 	.word	0x0000f020
        /*043c*/ 	.short	0x010a
        /*043e*/ 	.byte	0x3f
	.zero		1


	//----- nvinfo : EIATTR_NUM_MBARRIERS
	.align		4
.L_36:
        /*0440*/ 	.byte	0x03, 0x38
        /*0442*/ 	.short	0x0010


	//----- nvinfo : EIATTR_EXIT_INSTR_OFFSETS
	.align		4
        /*0444*/ 	.byte	0x04, 0x1c
        /*0446*/ 	.short	(.L_38 - .L_37)


	//   ....[0]....
.L_37:
        /*0448*/ 	.word	0x00008c50


	//----- nvinfo : EIATTR_MAX_THREADS
	.align		4
.L_38:
        /*044c*/ 	.byte	0x04, 0x05
        /*044e*/ 	.short	(.L_40 - .L_39)
.L_39:
        /*0450*/ 	.word	0x00000080
        /*0454*/ 	.word	0x00000001
        /*0458*/ 	.word	0x00000001


	//----- nvinfo : EIATTR_CRS_STACK_SIZE
	.align		4
.L_40:
        /*045c*/ 	.byte	0x04, 0x1e
        /*045e*/ 	.short	(.L_42 - .L_41)
.L_41:
        /*0460*/ 	.word	0x00000000


	//----- nvinfo : EIATTR_CBANK_PARAM_SIZE
	.align		4
.L_42:
        /*0464*/ 	.byte	0x03, 0x19
        /*0466*/ 	.short	0x0870


	//----- nvinfo : EIATTR_PARAM_CBANK
	.align		4
        /*0468*/ 	.byte	0x04, 0x0a
        /*046a*/ 	.short	(.L_44 - .L_43)
	.align		4
.L_43:
        /*046c*/ 	.word	index@(.nv.constant0._ZN7cutlass13device_kernelINS_4fmha6kernel13FmhaKernelTmaINS1_10collective15FmhaMainloopTmaINS_6half_tEfN4cute5tupleIJNS7_1CILi64EEESA_NS9_ILi96EEEEEENS4_14ResidualFusionEJEEENS4_15FmhaFwdEpilogueIS6_fNS8_IJSA_SB_SA_EEEEEJEEEEEvNT_6ParamsE)
        /*0470*/ 	.short	0x0210
        /*0472*/ 	.short	0x0870


	//----- nvinfo : EIATTR_SW_WAR
	.align		4
.L_44:
        /*0474*/ 	.byte	0x04, 0x36
        /*0476*/ 	.short	(.L_46 - .L_45)
.L_45:
        /*0478*/ 	.word	0x00000008
.L_46:


//--------------------- .nv.callgraph             --------------------------
	.section	.nv.callgraph,"",@"SHT_CUDA_CALLGRAPH"
	.align	4
	.sectionentsize	8
	.align		4
        /*0000*/ 	.word	0x00000000
	.align		4
        /*0004*/ 	.word	0xffffffff
	.align		4
        /*0008*/ 	.word	index@(_ZN7cutlass13device_kernelINS_4fmha6kernel13FmhaKernelTmaINS1_10collective15FmhaMainloopTmaINS_6half_tEfN4cute5tupleIJNS7_1CILi64EEESA_NS9_ILi96EEEEEENS4_14ResidualFusionEJEEENS4_15FmhaFwdEpilogueIS6_fNS8_IJSA_SB_SA_EEEEEJEEEEEvNT_6ParamsE)
	.align		4
        /*000c*/ 	.word	index@(__assertfail)
	.align		4
        /*0010*/ 	.word	0x00000000
	.align		4
        /*0014*/ 	.word	0xfffffffe
	.align		4
        /*0018*/ 	.word	0x00000000
	.align		4
        /*001c*/ 	.word	0xfffffffd
	.align		4
        /*0020*/ 	.word	0x00000000
	.align		4
        /*0024*/ 	.word	0xfffffffc


//--------------------- .nv.constant4             --------------------------
	.section	.nv.constant4,"a",@progbits
	.align	8
	.align		8
.nv.constant4:
        /*0000*/ 	.dword	__assertfail
	.align		8
        /*0008*/ 	.dword	__unnamed_1
	.align		8
        /*0010*/ 	.dword	__unnamed_2
	.align		8
        /*0018*/ 	.dword	_ZN39_INTERNAL_61d261a5_4_k_cu_cb07768e_30454cuda3std3__45__cpo5beginE
	.align		8
        /*0020*/ 	.dword	_ZN39_INTERNAL_61d261a5_4_k_cu_cb07768e_30454cuda3std3__45__cpo3endE
	.align		8
        /*0028*/ 	.dword	_ZN39_INTERNAL_61d261a5_4_k_cu_cb07768e_30454cuda3std3__45__cpo6cbeginE
	.align		8
        /*0030*/ 	.dword	_ZN39_INTERNAL_61d261a5_4_k_cu_cb07768e_30454cuda3std3__45__cpo4cendE
	.align		8
        /*0038*/ 	.dword	_ZN39_INTERNAL_61d261a5_4_k_cu_cb07768e_30454cuda3std3__441_GLOBAL__N__61d261a5_4_k_cu_cb07768e_30456ignoreE
	.align		8
        /*0040*/ 	.dword	_ZN39_INTERNAL_61d261a5_4_k_cu_cb07768e_30454cuda3std3__419piecewise_constructE
	.align		8
        /*0048*/ 	.dword	_ZN39_INTERNAL_61d261a5_4_k_cu_cb07768e_30454cuda3std3__48in_placeE
	.align		8
        /*0050*/ 	.dword	_ZN39_INTERNAL_61d261a5_4_k_cu_cb07768e_30454cuda3std6ranges3__45__cpo4swapE
	.align		8
        /*0058*/ 	.dword	_ZN39_INTERNAL_61d261a5_4_k_cu_cb07768e_30454cuda3std6ranges3__45__cpo9iter_moveE
	.align		8
        /*0060*/ 	.dword	_ZN39_INTERNAL_61d261a5_4_k_cu_cb07768e_30454cute7productE
	.align		8
        /*0068*/ 	.dword	_ZN39_INTERNAL_61d261a5_4_k_cu_cb07768e_30454cute1_E
	.align		8
        /*0070*/ 	.dword	$str$23
	.align		8
        /*0078*/ 	.dword	$str$24


//--------------------- .text._ZN7cutlass13device_kernelINS_4fmha6kernel13FmhaKernelTmaINS1_10collective15FmhaMainloopTmaINS_6half_tEfN4cute5tupleIJNS7_1CILi64EEESA_NS9_ILi96EEEEEENS4_14ResidualFusionEJEEENS4_15FmhaFwdEpilogueIS6_fNS8_IJSA_SB_SA_EEEEEJEEEEEvNT_6ParamsE --------------------------
	.section	.text._ZN7cutlass13device_kernelINS_4fmha6kernel13FmhaKernelTmaINS1_10collective15FmhaMainloopTmaINS_6half_tEfN4cute5tupleIJNS7_1CILi64EEESA_NS9_ILi96EEEEEENS4_14ResidualFusionEJEEENS4_15FmhaFwdEpilogueIS6_fNS8_IJSA_SB_SA_EEEEEJEEEEEvNT_6ParamsE,"ax",@progbits
	.align	128
.text._ZN7cutlass13device_kernelINS_4fmha6kernel13FmhaKernelTmaINS1_10collective15FmhaMainloopTmaINS_6half_tEfN4cute5tupleIJNS7_1CILi64EEESA_NS9_ILi96EEEEEENS4_14ResidualFusionEJEEENS4_15FmhaFwdEpilogueIS6_fNS8_IJSA_SB_SA_EEEEEJEEEEEvNT_6ParamsE:
        .type           _ZN7cutlass13device_kernelINS_4fmha6kernel13FmhaKernelTmaINS1_10collective15FmhaMainloopTmaINS_6half_tEfN4cute5tupleIJNS7_1CILi64EEESA_NS9_ILi96EEEEEENS4_14ResidualFusionEJEEENS4_15FmhaFwdEpilogueIS6_fNS8_IJSA_SB_SA_EEEEEJEEEEEvNT_6ParamsE,@function
        .size           _ZN7cutlass13device_kernelINS_4fmha6kernel13FmhaKernelTmaINS1_10collective15FmhaMainloopTmaINS_6half_tEfN4cute5tupleIJNS7_1CILi64EEESA_NS9_ILi96EEEEEENS4_14ResidualFusionEJEEENS4_15FmhaFwdEpilogueIS6_fNS8_IJSA_SB_SA_EEEEEJEEEEEvNT_6ParamsE,(.L_x_95 - _ZN7cutlass13device_kernelINS_4fmha6kernel13FmhaKernelTmaINS1_10collective15FmhaMainloopTmaINS_6half_tEfN4cute5tupleIJNS7_1CILi64EEESA_NS9_ILi96EEEEEENS4_14ResidualFusionEJEEENS4_15FmhaFwdEpilogueIS6_fNS8_IJSA_SB_SA_EEEEEJEEEEEvNT_6ParamsE)
        .other          _ZN7cutlass13device_kernelINS_4fmha6kernel13FmhaKernelTmaINS1_10collective15FmhaMainloopTmaINS_6half_tEfN4cute5tupleIJNS7_1CILi64EEESA_NS9_ILi96EEEEEENS4_14ResidualFusionEJEEENS4_15FmhaFwdEpilogueIS6_fNS8_IJSA_SB_SA_EEEEEJEEEEEvNT_6ParamsE,@"STO_CUDA_ENTRY STV_DEFAULT"
_ZN7cutlass13device_kernelINS_4fmha6kernel13FmhaKernelTmaINS1_10collective15FmhaMainloopTmaINS_6half_tEfN4cute5tupleIJNS7_1CILi64EEESA_NS9_ILi96EEEEEENS4_14ResidualFusionEJEEENS4_15FmhaFwdEpilogueIS6_fNS8_IJSA_SB_SA_EEEEEJEEEEEvNT_6ParamsE:
[----:B------:R-:W1:Y:S01]  /*0000*/  LDC R1, c[0x0][0x28] ;  /* 0x00000a00ff017b82 */ /* 0x000e620000000800 */
[----:B------:R-:W2:Y:S01]  /*0010*/  S2R R16, SR_TID.X ;  /* 0x0000000000107919 */ /* 0x000ea20000002100 */
[----:B------:R-:W-:Y:S01]  /*0020*/  ELECT P0, URZ, PT ;  /* 0x00000000003f782f */ /* 0x000fe20003800000 */
[----:B------:R-:W-:Y:S01]  /*0030*/  BSSY B0, `(.L_x_0) ;  /* 0x0000010000007945 */ /* 0x000fe20003800000 */
[----:B--2---:R-:W-:-:S05]  /*0040*/  SHF.R.U32.HI R9, RZ, 0x5, R16 ;  /* 0x00000005ff097819 */ /* 0x004fca0000011610 */
[----:B------:R-:W2:Y:S02]  /*0050*/  SHFL.IDX PT, R0, R9, RZ, 0x1f ;  /* 0x00001fff09007589 */ /* 0x000ea400000e0000 */
[----:B--2---:R-:W-:-:S13]  /*0060*/  ISETP.NE.OR P0, PT, R0, RZ, !P0 ;  /* 0x000000ff0000720c */ /* 0x004fda0004705670 */
[----:B-1----:R-:W-:Y:S05]  /*0070*/  @P0 BRA `(.L_x_1) ;  /* 0x00000000002c0947 */ /* 0x002fea0003800000 */
[----:B------:R-:W-:Y:S02]  /*0080*/  ULDC.64 UR4, c[0x0][0x198] ;  /* 0x0000660000047ab9 */ /* 0x000fe40000000a00 */
[----:B------:R-:W-:Y:S02]  /*0090*/  UIADD3 UR6, UP0, UR4, 0xf0, URZ ;  /* 0x000000f004067890 */ /* 0x000fe4000ff1e03f */
[----:B------:R-:W-:Y:S02]  /*00a0*/  UIADD3 UR8, UP1, UR4, 0x1f0, URZ ;  /* 0x000001f004087890 */ /* 0x000fe4000ff3e03f */
[----:B------:R-:W-:Y:S02]  /*00b0*/  UIADD3 UR4, UP2, UR4, 0x2f0, URZ ;  /* 0x000002f004047890 */ /* 0x000fe4000ff5e03f */
[----:B------:R-:W-:Y:S02]  /*00c0*/  UIADD3.X UR7, URZ, UR5, URZ, UP0, !UPT ;  /* 0x000000053f077290 */ /* 0x000fe400087fe43f */
[----:B------:R-:W-:-:S02]  /*00d0*/  UIADD3.X UR9, URZ, UR5, URZ, UP1, !UPT ;  /* 0x000000053f097290 */ /* 0x000fc40008ffe43f */
[----:B------:R-:W-:-:S05]  /*00e0*/  UIADD3.X UR5, URZ, UR5, URZ, UP2, !UPT ;  /* 0x000000053f057290 */ /* 0x000fca00097fe43f */
[----:B------:R1:W-:Y:S02]  /*00f0*/  UTMACCTL.PF [UR6] ;  /* 0x00000000060079b9 */ /* 0x0003e40008040000 */
[----:B------:R1:W-:Y:S02]  /*0100*/  UTMACCTL.PF [UR8] ;  /* 0x00000000080079b9 */ /* 0x0003e40008040000 */
[----:B------:R1:W-:Y:S02]  /*0110*/  UTMACCTL.PF [UR4] ;  /* 0x00000000040079b9 */ /* 0x0003e40008040000 */
[----:B-1----:R-:W-:Y:S01]  /*0120*/  NOP ;  /* 0x0000000000007918 */ /* 0x002fe20000000000 */
.L_x_1:
[----:B------:R-:W-:Y:S05]  /*0130*/  BSYNC B0 ;  /* 0x0000000000007941 */ /* 0x000fea0003800000 */
.L_x_0:
[----:B------:R-:W1:Y:S02]  /*0140*/  SHFL.IDX PT, R0, R9, RZ, 0x1f ;  /* 0x00001fff09007589 */ /* 0x000e6400000e0000 */
[----:B-1----:R-:W-:-:S13]  /*0150*/  ISETP.NE.AND P0, PT, R0, RZ, PT ;  /* 0x000000ff0000720c */ /* 0x002fda0003f05270 */
[----:B------:R-:W-:Y:S05]  /*0160*/  @P0 BRA `(.L_x_2) ;  /* 0x0000000000400947 */ /* 0x000fea0003800000 */
[----:B------:R-:W1:Y:S01]  /*0170*/  S2UR UR8, SR_CgaCtaId ;  /* 0x00000000000879c3 */ /* 0x000e620000008800 */
[----:B------:R-:W-:Y:S01]  /*0180*/  UMOV UR4, 0x400 ;  /* 0x0000040000047882 */ /* 0x000fe20000000000 */
[----:B------:R-:W-:Y:S01]  /*0190*/  UMOV UR5, 0x1 ;  /* 0x0000000100057882 */ /* 0x000fe20000000000 */
[----:B------:R-:W-:Y:S01]  /*01a0*/  UMOV UR6, 0x80 ;  /* 0x0000008000067882 */ /* 0x000fe20000000000 */
[----:B------:R-:W-:Y:S01]  /*01b0*/  ELECT P0, URZ, PT ;  /* 0x00000000003f782f */ /* 0x000fe20003800000 */
[----:B------:R-:W-:-:S04]  /*01c0*/  UIADD3 UR6, -UR6, 0x100000, URZ ;  /* 0x0010000006067890 */ /* 0x000fc8000fffe13f */
[----:B------:R-:W-:Y:S02]  /*01d0*/  USHF.L.U32 UR7, UR6, 0xb, URZ ;  /* 0x0000000b06077899 */ /* 0x000fe4000800063f */
[----:B------:R-:W-:Y:S02]  /*01e0*/  USHF.L.U32 UR6, UR6, 0x1, URZ ;  /* 0x0000000106067899 */ /* 0x000fe4000800063f */
[----:B-1----:R-:W-:Y:S02]  /*01f0*/  ULEA UR8, UR8, UR4, 0x18 ;  /* 0x0000000408087291 */ /* 0x002fe4000f8ec03f */
[----:B------:R-:W-:-:S04]  /*0200*/  UIADD3 UR4, -UR5, 0x100000, URZ ;  /* 0x0010000005047890 */ /* 0x000fc8000fffe13f */
[----:B------:R-:W-:Y:S02]  /*0210*/  USHF.L.U32 UR5, UR4, 0xb, URZ ;  /* 0x0000000b04057899 */ /* 0x000fe4000800063f */
[----:B------:R-:W-:Y:S01]  /*0220*/  USHF.L.U32 UR4, UR4, 0x1, URZ ;  /* 0x0000000104047899 */ /* 0x000fe2000800063f */
[----:B------:R-:W1:Y:S11]  /*0230*/  FENCE.VIEW.ASYNC.S ;  /* 0x00000000000073c6 */ /* 0x000e760000000000 */
[----:B-1----:R1:W2:Y:S01]  /*0240*/  SYNCS.EXCH.64 URZ, [UR8+0xf040], UR4 ;  /* 0x00f04004083f75b2 */ /* 0x0022a20008000100 */
[----:B------:R1:W3:Y:S01]  /*0250*/  SYNCS.EXCH.64 URZ, [UR8+0xf048], UR6 ;  /* 0x00f04806083f75b2 */ /* 0x0002e20008000100 */
[----:B------:R-:W-:Y:S01]  /*0260*/  NOP ;  /* 0x0000000000007918 */ /* 0x000fe20000000000 */
.L_x_2:
[----:B------:R-:W4:Y:S01]  /*0270*/  SHFL.IDX PT, R0, R9, RZ, 0x1f ;  /* 0x00001fff09007589 */ /* 0x000f2200000e0000 */
[----:B------:R-:W-:Y:S01]  /*0280*/  NOP ;  /* 0x0000000000007918 */ /* 0x000fe20000000000 */
[----:B----4-:R-:W-:-:S13]  /*0290*/  ISETP.NE.AND P0, PT, R0, RZ, PT ;  /* 0x000000ff0000720c */ /* 0x010fda0003f05270 */
[----:B------:R-:W-:Y:S05]  /*02a0*/  @P0 BRA `(.L_x_3) ;  /* 0x0000000000580947 */ /* 0x000fea0003800000 */
[----:B-1----:R-:W1:Y:S01]  /*02b0*/  S2UR UR5, SR_CgaCtaId ;  /* 0x00000000000579c3 */ /* 0x002e620000008800 */
[----:B------:R-:W-:Y:S01]  /*02c0*/  UMOV UR4, 0x400 ;  /* 0x0000040000047882 */ /* 0x000fe20000000000 */
[----:B------:R-:W-:Y:S01]  /*02d0*/  UMOV UR6, 0x1 ;  /* 0x0000000100067882 */ /* 0x000fe20000000000 */
[----:B------:R-:W-:Y:S01]  /*02e0*/  UMOV UR7, 0x80 ;  /* 0x0000008000077882 */ /* 0x000fe20000000000 */
[----:B------:R-:W-:Y:S01]  /*02f0*/  ELECT P0, URZ, PT ;  /* 0x00000000003f782f */ /* 0x000fe20003800000 */
[----:B-1----:R-:W-:Y:S02]  /*0300*/  ULEA UR8, UR5, UR4, 0x18 ;  /* 0x0000000405087291 */ /* 0x002fe4000f8ec03f */
[----:B------:R-:W-:-:S04]  /*0310*/  UIADD3 UR4, -UR6, 0x100000, URZ ;  /* 0x0010000006047890 */ /* 0x000fc8000fffe13f */
[----:B------:R-:W-:Y:S02]  /*0320*/  USHF.L.U32 UR5, UR4, 0xb, URZ ;  /* 0x0000000b04057899 */ /* 0x000fe4000800063f */
[----:B------:R-:W-:Y:S02]  /*0330*/  USHF.L.U32 UR4, UR4, 0x1, URZ ;  /* 0x0000000104047899 */ /* 0x000fe4000800063f */
[----:B------:R-:W-:-:S04]  /*0340*/  UIADD3 UR6, -UR7, 0x100000, URZ ;  /* 0x0010000007067890 */ /* 0x000fc8000fffe13f */
[----:B------:R-:W-:Y:S02]  /*0350*/  USHF.L.U32 UR7, UR6, 0xb, URZ ;  /* 0x0000000b06077899 */ /* 0x000fe4000800063f */
[----:B------:R-:W-:Y:S01]  /*0360*/  USHF.L.U32 UR6, UR6, 0x1, URZ ;  /* 0x0000000106067899 */ /* 0x000fe2000800063f */
[----:B------:R-:W1:Y:S03]  /*0370*/  FENCE.VIEW.ASYNC.S ;  /* 0x00000000000073c6 */ /* 0x000e660000000000 */
[----:B-1----:R4:W1:Y:S08]  /*0380*/  SYNCS.EXCH.64 URZ, [UR8+0xf000], UR4 ;  /* 0x00f00004083f75b2 */ /* 0x0028700008000100 */
[----:B------:R4:W1:Y:S01]  /*0390*/  SYNCS.EXCH.64 URZ, [UR8+0xf020], UR6 ;  /* 0x00f02006083f75b2 */ /* 0x0008620008000100 */
[----:B------:R4:W1:Y:S01]  /*03a0*/  SYNCS.EXCH.64 URZ, [UR8+0xf008], UR4 ;  /* 0x00f00804083f75b2 */ /* 0x0008620008000100 */
[----:B------:R4:W1:Y:S01]  /*03b0*/  SYNCS.EXCH.64 URZ, [UR8+0xf028], UR6 ;  /* 0x00f02806083f75b2 */ /* 0x0008620008000100 */
[----:B------:R4:W1:Y:S01]  /*03c0*/  SYNCS.EXCH.64 URZ, [UR8+0xf010], UR4 ;  /* 0x00f01004083f75b2 */ /* 0x0008620008000100 */
[----:B------:R4:W1:Y:S01]  /*03d0*/  SYNCS.EXCH.64 URZ, [UR8+0xf030], UR6 ;  /* 0x00f03006083f75b2 */ /* 0x0008620008000100 */
[----:B------:R4:W1:Y:S01]  /*03e0*/  SYNCS.EXCH.64 URZ, [UR8+0xf018], UR4 ;  /* 0x00f01804083f75b2 */ /* 0x0008620008000100 */
[----:B------:R4:W1:Y:S02]  /*03f0*/  SYNCS.EXCH.64 URZ, [UR8+0xf038], UR6 ;  /* 0x00f03806083f75b2 */ /* 0x0008640008000100 */
[----:B----4-:R-:W-:Y:S01]  /*0400*/  NOP ;  /* 0x0000000000007918 */ /* 0x010fe20000000000 */
.L_x_3:
        /* <DEDUP_REMOVED lines=22> */
[----:B------:R4:W1:Y:S02]  /*0570*/  SYNCS.EXCH.64 URZ, [UR8+0xf078], UR6 ;  /* 0x00f07806083f75b2 */ /* 0x0008640008000100 */
[----:B----4-:R-:W-:Y:S01]  /*0580*/  NOP ;  /* 0x0000000000007918 */ /* 0x010fe20000000000 */
.L_x_4:
[----:B------:R-:W4:Y:S01]  /*0590*/  SHFL.IDX PT, R9, R9, RZ, 0x1f ;  /* 0x00001fff09097589 */ /* 0x000f2200000e0000 */
[----:B------:R-:W-:Y:S02]  /*05a0*/  ELECT P0, URZ, PT ;  /* 0x00000000003f782f */ /* 0x000fe40003800000 */
[----:B------:R-:W-:Y:S01]  /*05b0*/  SHF.R.S32.HI R3, RZ, 0x1f, R16 ;  /* 0x0000001fff037819 */ /* 0x000fe20000011410 */
[----:B------:R-:W-:Y:S01]  /*05c0*/  NOP ;  /* 0x0000000000007918 */ /* 0x000fe20000000000 */
[----:B------:R-:W4:Y:S01]  /*05d0*/  S2UR UR36, SR_CTAID.Y ;  /* 0x00000000002479c3 */ /* 0x000f220000002600 */
[----:B------:R-:W-:Y:S01]  /*05e0*/  BSSY B0, `(.L_x_5) ;  /* 0x0000031000007945 */ /* 0x000fe20003800000 */
[----:B------:R-:W-:Y:S01]  /*05f0*/  LEA.HI R3, R3, R16, RZ, 0x7 ;  /* 0x0000001003037211 */ /* 0x000fe200078f38ff */
[----:B------:R-:W-:-:S03]  /*0600*/  IMAD.MOV.U32 R8, RZ, RZ, RZ ;  /* 0x000000ffff087224 */ /* 0x000fc600078e00ff */
[----:B------:R-:W-:Y:S02]  /*0610*/  LOP3.LUT R3, R3, 0xffffff80, RZ, 0xc0, !PT ;  /* 0xffffff8003037812 */ /* 0x000fe400078ec0ff */
[----:B------:R-:W4:Y:S02]  /*0620*/  S2UR UR37, SR_CTAID.Z ;  /* 0x00000000002579c3 */ /* 0x000f240000002700 */
[----:B------:R-:W-:-:S06]  /*0630*/  IADD3 R0, R16, -R3, RZ ;  /* 0x8000000310007210 */ /* 0x000fcc0007ffe0ff */
[----:B-123--:R-:W-:Y:S01]  /*0640*/  BAR.SYNC.DEFER_BLOCKING 0x0 ;  /* 0x0000000000007b1d */ /* 0x00efe20000010000 */
[----:B----4-:R-:W-:-:S13]  /*0650*/  ISETP.EQ.AND P1, PT, R9, RZ, P0 ;  /* 0x000000ff0900720c */ /* 0x010fda0000722270 */
[----:B------:R-:W-:Y:S05]  /*0660*/  @!P1 BRA `(.L_x_6) ;  /* 0x0000000000a09947 */ /* 0x000fea0003800000 */
[----:B------:R-:W1:Y:S01]  /*0670*/  S2R R3, SR_CgaCtaId ;  /* 0x0000000000037919 */ /* 0x000e620000008800 */
[----:B------:R-:W-:Y:S01]  /*0680*/  MOV R2, 0x400 ;  /* 0x0000040000027802 */ /* 0x000fe20000000f00 */
[----:B------:R-:W-:Y:S01]  /*0690*/  IMAD.MOV.U32 R4, RZ, RZ, 0x1 ;  /* 0x00000001ff047424 */ /* 0x000fe200078e00ff */
[----:B------:R-:W-:Y:S02]  /*06a0*/  ISETP.NE.AND P3, PT, R0, RZ, PT ;  /* 0x000000ff0000720c */ /* 0x000fe40003f65270 */
[----:B-1----:R-:W-:Y:S02]  /*06b0*/  LEA R3, R3, R2, 0x18 ;  /* 0x0000000203037211 */ /* 0x002fe400078ec0ff */
[----:B------:R-:W-:-:S04]  /*06c0*/  SHF.L.U32 R2, R4, 0x1f, RZ ;  /* 0x0000001f04027819 */ /* 0x000fc800000006ff */
[----:B------:R-:W1:Y:S02]  /*06d0*/  SYNCS.PHASECHK.TRANS64.TRYWAIT P2, [R3+URZ+0xf048], R2 ;  /* 0x00f04802030075a7 */ /* 0x000e64000804017f */
[----:B-1----:R-:W-:Y:S05]  /*06e0*/  @!P2 BRA `(.L_x_7) ;  /* 0x00000084005ca947 */ /* 0x002fea0003800000 */
.L_x_74:
[----:B------:R-:W-:Y:S05]  /*06f0*/  @P3 BRA `(.L_x_8) ;  /* 0x0000000000143947 */ /* 0x000fea0003800000 */
[----:B------:R-:W-:Y:S02]  /*0700*/  LOP3.LUT P2, RZ, R16, 0x1f, RZ, 0xc0, !PT ;  /* 0x0000001f10ff7812 */ /* 0x000fe4000784c0ff */
[----:B-1----:R-:W-:-:S04]  /*0710*/  MOV R2, 0x3000 ;  /* 0x0000300000027802 */ /* 0x002fc80000000f00 */
[----:B------:R2:W-:Y:S07]  /*0720*/  SYNCS.ARRIVE.TRANS64 RZ, [R3+URZ+0xf040], R2 ;  /* 0x00f0400203ff79a7 */ /* 0x0005ee000800003f */
[----:B------:R-:W-:Y:S05]  /*0730*/  @!P2 BRA `(.L_x_8) ;  /* 0x000000000004a947 */ /* 0x000fea0003800000 */
[----:B------:R-:W-:Y:S01]  /*0740*/  BPT.TRAP 0x1 ;  /* 0x000000040000795c */ /* 0x000fe20000300000 */
.L_x_8:
[----:B------:R-:W3:Y:S01]  /*0750*/  S2UR UR11, SR_CTAID.X ;  /* 0x00000000000b79c3 */ /* 0x000ee20000002500 */
[----:B------:R-:W-:Y:S01]  /*0760*/  R2UR UR8, R3 ;  /* 0x00000000030872ca */ /* 0x000fe200000e0000 */
[----:B------:R-:W-:Y:S01]  /*0770*/  ULDC.64 UR4, c[0x0][0x198] ;  /* 0x0000660000047ab9 */ /* 0x000fe20000000a00 */
[----:B------:R-:W-:Y:S01]  /*0780*/  UMOV UR6, 0x0 ;  /* 0x0000000000067882 */ /* 0x000fe20000000000 */
[----:B------:R-:W-:Y:S01]  /*0790*/  UIADD3 UR4, UP0, UR4, 0xf0, URZ ;  /* 0x000000f004047890 */ /* 0x000fe2000ff1e03f */
[----:B------:R-:W-:Y:S01]  /*07a0*/  UMOV UR7, 0x10000000 ;  /* 0x1000000000077882 */ /* 0x000fe20000000000 */
[----:B------:R-:W-:Y:S02]  /*07b0*/  UMOV UR10, URZ ;  /* 0x0000003f000a7c82 */ /* 0x000fe40008000000 */
[----:B------:R-:W-:Y:S01]  /*07c0*/  UIADD3.X UR5, URZ, UR5, URZ, UP0, !UPT ;  /* 0x000000053f057290 */ /* 0x000fe200087fe43f */
[----:B------:R-:W-:Y:S01]  /*07d0*/  UMOV UR12, UR36 ;  /* 0x00000024000c7c82 */ /* 0x000fe20008000000 */
[----:B------:R-:W-:Y:S01]  /*07e0*/  UMOV UR13, UR37 ;  /* 0x00000025000d7c82 */ /* 0x000fe20008000000 */
[----:B------:R-:W-:Y:S01]  /*07f0*/  UMOV UR18, 0x20 ;  /* 0x0000002000127882 */ /* 0x000fe20000000000 */
[----:B------:R-:W-:-:S02]  /*0800*/  UMOV UR20, UR36 ;  /* 0x0000002400147c82 */ /* 0x000fc40008000000 */
[----:B------:R-:W-:Y:S02]  /*0810*/  UIADD3 UR9, UR8, 0xf040, URZ ;  /* 0x0000f04008097890 */ /* 0x000fe4000fffe03f */
[----:B------:R-:W-:Y:S02]  /*0820*/  UIADD3 UR16, UR8, 0x1000, URZ ;  /* 0x0000100008107890 */ /* 0x000fe4000fffe03f */
[----:B------:R-:W-:Y:S01]  /*0830*/  UIADD3 UR32, UR8, 0x2000, URZ ;  /* 0x0000200008207890 */ /* 0x000fe2000fffe03f */
[----:B------:R-:W-:Y:S02]  /*0840*/  UMOV UR21, UR37 ;  /* 0x0000002500157c82 */ /* 0x000fe40008000000 */
[----:B------:R-:W-:Y:S01]  /*0850*/  UMOV UR17, UR9 ;  /* 0x0000000900117c82 */ /* 0x000fe20008000000 */
[----:B------:R-:W-:Y:S01]  /*0860*/  UMOV UR34, 0x40 ;  /* 0x0000004000227882 */ /* 0x000fe20000000000 */
[----:B------:R-:W-:Y:S01]  /*0870*/  UMOV UR33, UR9 ;  /* 0x0000000900217c82 */ /* 0x000fe20008000000 */
[----:B---3--:R-:W-:-:S07]  /*0880*/  USHF.L.U32 UR11, UR11, 0x6, URZ ;  /* 0x000000060b0b7899 */ /* 0x008fce000800063f */
[----:B------:R-:W-:Y:S01]  /*0890*/  UMOV UR19, UR11 ;  /* 0x0000000b00137c82 */ /* 0x000fe20008000000 */
[----:B------:R-:W-:Y:S01]  /*08a0*/  UMOV UR35, UR11 ;  /* 0x0000000b00237c82 */ /* 0x000fe20008000000 */
[----:B------:R3:W-:Y:S01]  /*08b0*/  UTMALDG.4D [UR8], [UR4], desc[UR6] ;  /* 0x00000608040075b4 */ /* 0x0007e20008019000 */
[----:B------:R3:W-:Y:S01]  /*08c0*/  UTMALDG.4D [UR16], [UR4], desc[UR6] ;  /* 0x00000610040075b4 */ /* 0x0007e20008019000 */
[----:B------:R3:W-:Y:S02]  /*08d0*/  UTMALDG.4D [UR32], [UR4], desc[UR6] ;  /* 0x00000620040075b4 */ /* 0x0007e40008019000 */
[----:B---3--:R-:W-:Y:S01]  /*08e0*/  NOP ;  /* 0x0000000000007918 */ /* 0x008fe20000000000 */
.L_x_6:
[----:B------:R-:W-:Y:S05]  /*08f0*/  BSYNC B0 ;  /* 0x0000000000007941 */ /* 0x000fea0003800000 */
.L_x_5:
[----:B------:R-:W3:Y:S01]  /*0900*/  LDC R13, c[0x0][0x28c] ;  /* 0x0000a300ff0d7b82 */ /* 0x000ee20000000800 */
[----:B------:R-:W-:Y:S01]  /*0910*/  BSSY B0, `(.L_x_9) ;  /* 0x00000c9000007945 */ /* 0x000fe20003800000 */
[----:B------:R-:W-:Y:S01]  /*0920*/  MOV R6, 0x1 ;  /* 0x0000000100067802 */ /* 0x000fe20000000f00 */
[----:B------:R-:W-:Y:S01]  /*0930*/  IMAD.MOV.U32 R4, RZ, RZ, 0x1 ;  /* 0x00000001ff047424 */ /* 0x000fe200078e00ff */
[----:B------:R-:W-:Y:S01]  /*0940*/  MOV R5, RZ ;  /* 0x000000ff00057202 */ /* 0x000fe20000000f00 */
[----:B---3--:R-:W-:-:S05]  /*0950*/  VIADD R18, R13, 0x3f ;  /* 0x0000003f0d127836 */ /* 0x008fca0000000000 */
[----:B-12---:R-:W-:-:S04]  /*0960*/  SHF.R.S32.HI R3, RZ, 0x1f, R18 ;  /* 0x0000001fff037819 */ /* 0x006fc80000011412 */
[----:B------:R-:W-:-:S04]  /*0970*/  LEA.HI R18, R3, R18, RZ, 0x6 ;  /* 0x0000001203127211 */ /* 0x000fc800078f30ff */
[----:B------:R-:W-:-:S05]  /*0980*/  SHF.R.S32.HI R7, RZ, 0x6, R18 ;  /* 0x00000006ff077819 */ /* 0x000fca0000011412 */
[----:B------:R-:W-:Y:S01]  /*0990*/  IMAD.SHL.U32 R7, R7, 0x2, RZ ;  /* 0x0000000207077824 */ /* 0x000fe200078e00ff */
[----:B------:R-:W-:Y:S06]  /*09a0*/  @!P1 BRA `(.L_x_10) ;  /* 0x0000000800fc9947 */ /* 0x000fec0003800000 */
[----:B------:R-:W-:Y:S01]  /*09b0*/  ISETP.GE.AND P1, PT, R13, 0x1, PT ;  /* 0x000000010d00780c */ /* 0x000fe20003f26270 */
[----:B------:R-:W-:Y:S01]  /*09c0*/  IMAD.MOV.U32 R5, RZ, RZ, RZ ;  /* 0x000000ffff057224 */ /* 0x000fe200078e00ff */
[----:B------:R-:W-:Y:S02]  /*09d0*/  LOP3.LUT R12, R16, 0x1f, RZ, 0xc0, !PT ;  /* 0x0000001f100c7812 */ /* 0x000fe400078ec0ff */
[----:B------:R-:W-:-:S09]  /*09e0*/  MOV R8, RZ ;  /* 0x000000ff00087202 */ /* 0x000fd20000000f00 */
[----:B------:R-:W-:Y:S05]  /*09f0*/  @!P1 BRA `(.L_x_11) ;  /* 0x0000000400549947 */ /* 0x000fea0003800000 */
[----:B------:R-:W1:Y:S01]  /*0a00*/  S2R R3, SR_CgaCtaId ;  /* 0x0000000000037919 */ /* 0x000e620000008800 */
[----:B------:R-:W-:Y:S02]  /*0a10*/  MOV R2, 0x400 ;  /* 0x0000040000027802 */ /* 0x000fe40000000f00 */
[----:B------:R-:W-:Y:S02]  /*0a20*/  MOV R4, 0x1 ;  /* 0x0000000100047802 */ /* 0x000fe40000000f00 */
[----:B------:R-:W-:Y:S02]  /*0a30*/  ISETP.NE.AND P2, PT, R0, RZ, PT ;  /* 0x000000ff0000720c */ /* 0x000fe40003f45270 */
[----:B-1----:R-:W-:Y:S02]  /*0a40*/  LEA R2, R3, R2, 0x18 ;  /* 0x0000000203027211 */ /* 0x002fe400078ec0ff */
[----:B------:R-:W-:-:S04]  /*0a50*/  SHF.L.U32 R3, R4, 0x1f, RZ ;  /* 0x0000001f04037819 */ /* 0x000fc800000006ff */
[----:B------:R-:W1:Y:S02]  /*0a60*/  SYNCS.PHASECHK.TRANS64.TRYWAIT P1, [R2+URZ+0xf020], R3 ;  /* 0x00f02003020075a7 */ /* 0x000e64000802017f */
[----:B-1----:R-:W-:Y:S05]  /*0a70*/  @!P1 BRA `(.L_x_12) ;  /* 0x00000080008c9947 */ /* 0x002fea0003800000 */
.L_x_75:
[----:B------:R-:W-:Y:S01]  /*0a80*/  IMAD.MOV.U32 R5, RZ, RZ, 0x1 ;  /* 0x00000001ff057424 */ /* 0x000fe200078e00ff */
[----:B------:R-:W-:Y:S06]  /*0a90*/  @P2 BRA `(.L_x_13) ;  /* 0x0000000000142947 */ /* 0x000fec0003800000 */
[----:B------:R-:W-:Y:S02]  /*0aa0*/  ISETP.NE.AND P1, PT, R12, RZ, PT ;  /* 0x000000ff0c00720c */ /* 0x000fe40003f25270 */
[----:B-1----:R-:W-:-:S04]  /*0ab0*/  MOV R3, 0x3000 ;  /* 0x0000300000037802 */ /* 0x002fc80000000f00 */
[----:B------:R2:W-:Y:S07]  /*0ac0*/  SYNCS.ARRIVE.TRANS64 RZ, [R2+URZ+0xf000], R3 ;  /* 0x00f0000302ff79a7 */ /* 0x0005ee000800003f */
[----:B------:R-:W-:Y:S05]  /*0ad0*/  @!P1 BRA `(.L_x_13) ;  /* 0x0000000000049947 */ /* 0x000fea0003800000 */
[----:B------:R-:W-:Y:S01]  /*0ae0*/  BPT.TRAP 0x1 ;  /* 0x000000040000795c */ /* 0x000fe20000300000 */
.L_x_13:
[----:B-12---:R-:W1:Y:S01]  /*0af0*/  S2R R3, SR_CgaCtaId ;  /* 0x0000000000037919 */ /* 0x006e620000008800 */
[----:B------:R-:W-:Y:S01]  /*0b00*/  R2UR UR32, R2 ;  /* 0x00000000022072ca */ /* 0x000fe200000e0000 */
[----:B------:R-:W-:Y:S01]  /*0b10*/  ULDC.64 UR4, c[0x0][0x198] ;  /* 0x0000660000047ab9 */ /* 0x000fe20000000a00 */
[----:B------:R-:W-:Y:S01]  /*0b20*/  MOV R2, 0x400 ;  /* 0x0000040000027802 */ /* 0x000fe20000000f00 */
[----:B------:R-:W-:Y:S01]  /*0b30*/  UIADD3 UR4, UP0, UR4, 0x1f0, URZ ;  /* 0x000001f004047890 */ /* 0x000fe2000ff1e03f */
[----:B------:R-:W-:Y:S01]  /*0b40*/  IMAD.MOV.U32 R8, RZ, RZ, 0x1 ;  /* 0x00000001ff087424 */ /* 0x000fe200078e00ff */
[----:B------:R-:W-:Y:S01]  /*0b50*/  UMOV UR19, URZ ;  /* 0x0000003f00137c82 */ /* 0x000fe20008000000 */
[----:B------:R-:W-:Y:S01]  /*0b60*/  UMOV UR6, 0x0 ;  /* 0x0000000000067882 */ /* 0x000fe20000000000 */
[----:B------:R-:W-:Y:S01]  /*0b70*/  UIADD3.X UR5, URZ, UR5, URZ, UP0, !UPT ;  /* 0x000000053f057290 */ /* 0x000fe200087fe43f */
[----:B------:R-:W-:Y:S01]  /*0b80*/  ISETP.NE.AND P2, PT, R0, RZ, PT ;  /* 0x000000ff0000720c */ /* 0x000fe20003f45270 */
[----:B------:R-:W-:Y:S01]  /*0b90*/  UMOV UR7, 0x10000000 ;  /* 0x1000000000077882 */ /* 0x000fe20000000000 */
[----:B------:R-:W-:Y:S01]  /*0ba0*/  UMOV UR18, URZ ;  /* 0x0000003f00127c82 */ /* 0x000fe20008000000 */
[----:B------:R-:W-:Y:S01]  /*0bb0*/  UMOV UR20, UR36 ;  /* 0x0000002400147c82 */ /* 0x000fe20008000000 */
[----:B------:R-:W-:Y:S01]  /*0bc0*/  UMOV UR21, UR37 ;  /* 0x0000002500157c82 */ /* 0x000fe20008000000 */
[----:B------:R-:W-:-:S02]  /*0bd0*/  UIADD3 UR16, UR32, 0x3000, URZ ;  /* 0x0000300020107890 */ /* 0x000fc4000fffe03f */
[----:B------:R-:W-:Y:S02]  /*0be0*/  UIADD3 UR17, UR32, 0xf000, URZ ;  /* 0x0000f00020117890 */ /* 0x000fe4000fffe03f */
[----:B------:R-:W-:Y:S02]  /*0bf0*/  UIADD3 UR8, UR32, 0x4000, URZ ;  /* 0x0000400020087890 */ /* 0x000fe4000fffe03f */
[----:B------:R-:W-:Y:S01]  /*0c00*/  UIADD3 UR32, UR32, 0x5000, URZ ;  /* 0x0000500020207890 */ /* 0x000fe2000fffe03f */
[----:B------:R-:W-:Y:S01]  /*0c10*/  UMOV UR10, 0x20 ;  /* 0x00000020000a7882 */ /* 0x000fe20000000000 */
[----:B------:R-:W-:Y:S01]  /*0c20*/  UMOV UR12, UR36 ;  /* 0x00000024000c7c82 */ /* 0x000fe20008000000 */
[----:B------:R-:W-:Y:S01]  /*0c30*/  UMOV UR13, UR37 ;  /* 0x00000025000d7c82 */ /* 0x000fe20008000000 */
[----:B------:R-:W-:Y:S01]  /*0c40*/  UMOV UR11, UR19 ;  /* 0x00000013000b7c82 */ /* 0x000fe20008000000 */
[----:B------:R-:W-:Y:S01]  /*0c50*/  UMOV UR9, UR17 ;  /* 0x0000001100097c82 */ /* 0x000fe20008000000 */
[----:B------:R-:W-:Y:S01]  /*0c60*/  UMOV UR34, 0x40 ;  /* 0x0000004000227882 */ /* 0x000fe20000000000 */
[----:B------:R-:W-:Y:S01]  /*0c70*/  UMOV UR35, UR19 ;  /* 0x0000001300237c82 */ /* 0x000fe20008000000 */
[----:B------:R2:W-:Y:S01]  /*0c80*/  UTMALDG.4D [UR16], [UR4], desc[UR6] ;  /* 0x00000610040075b4 */ /* 0x0005e20008019000 */
[----:B------:R-:W-:Y:S01]  /*0c90*/  UMOV UR33, UR17 ;  /* 0x0000001100217c82 */ /* 0x000fe20008000000 */
[----:B-1----:R-:W-:-:S02]  /*0ca0*/  LEA R4, R3, R2, 0x18 ;  /* 0x0000000203047211 */ /* 0x002fc400078ec0ff */
[----:B------:R-:W-:Y:S02]  /*0cb0*/  SHF.L.U32 R3, R8, 0x1f, RZ ;  /* 0x0000001f08037819 */ /* 0x000fe400000006ff */
[----:B------:R-:W-:Y:S01]  /*0cc0*/  LEA R2, R5, R4, 0x3 ;  /* 0x0000000405027211 */ /* 0x000fe200078e18ff */
[----:B------:R2:W-:Y:S01]  /*0cd0*/  UTMALDG.4D [UR8], [UR4], desc[UR6] ;  /* 0x00000608040075b4 */ /* 0x0005e20008019000 */
[----:B------:R2:W-:Y:S02]  /*0ce0*/  UTMALDG.4D [UR32], [UR4], desc[UR6] ;  /* 0x00000620040075b4 */ /* 0x0005e40008019000 */
[----:B------:R-:W1:Y:S02]  /*0cf0*/  SYNCS.PHASECHK.TRANS64.TRYWAIT P1, [R2+URZ+0xf020], R3 ;  /* 0x00f02003020075a7 */ /* 0x000e64000802017f */
[----:B-12---:R-:W-:Y:S05]  /*0d00*/  @!P1 BRA `(.L_x_14) ;  /* 0x0000007c00fc9947 */ /* 0x006fea0003800000 */
.L_x_76:
[----:B------:R-:W-:Y:S01]  /*0d10*/  IMAD.MOV.U32 R8, RZ, RZ, 0x1 ;  /* 0x00000001ff087424 */ /* 0x000fe200078e00ff */
[----:B------:R-:W-:Y:S06]  /*0d20*/  @P2 BRA `(.L_x_15) ;  /* 0x0000000000142947 */ /* 0x000fec0003800000 */
[----:B------:R-:W-:Y:S02]  /*0d30*/  ISETP.NE.AND P1, PT, R12, RZ, PT ;  /* 0x000000ff0c00720c */ /* 0x000fe40003f25270 */
[----:B-1----:R-:W-:-:S04]  /*0d40*/  MOV R3, 0x3000 ;  /* 0x0000300000037802 */ /* 0x002fc80000000f00 */
[----:B------:R2:W-:Y:S07]  /*0d50*/  SYNCS.ARRIVE.TRANS64 RZ, [R2+URZ+0xf000], R3 ;  /* 0x00f0000302ff79a7 */ /* 0x0005ee000800003f */
[----:B------:R-:W-:Y:S05]  /*0d60*/  @!P1 BRA `(.L_x_15) ;  /* 0x0000000000049947 */ /* 0x000fea0003800000 */
[----:B------:R-:W-:Y:S01]  /*0d70*/  BPT.TRAP 0x1 ;  /* 0x000000040000795c */ /* 0x000fe20000300000 */
.L_x_15:
[C---:B------:R-:W-:Y:S01]  /*0d80*/  IMAD R4, R5.reuse, 0x3000, R4 ;  /* 0x0000300005047824 */ /* 0x040fe200078e0204 */
[----:B------:R-:W-:Y:S01]  /*0d90*/  R2UR UR17, R2 ;  /* 0x00000000021172ca */ /* 0x000fe200000e0000 */
[----:B------:R-:W-:Y:S01]  /*0da0*/  ULDC.64 UR4, c[0x0][0x198] ;  /* 0x0000660000047ab9 */ /* 0x000fe20000000a00 */
[----:B------:R-:W-:Y:S01]  /*0db0*/  UMOV UR19, URZ ;  /* 0x0000003f00137c82 */ /* 0x000fe20008000000 */
[----:B------:R-:W-:Y:S01]  /*0dc0*/  UIADD3 UR4, UP0, UR4, 0x2f0, URZ ;  /* 0x000002f004047890 */ /* 0x000fe2000ff1e03f */
[----:B------:R-:W-:Y:S01]  /*0dd0*/  R2UR UR32, R4 ;  /* 0x00000000042072ca */ /* 0x000fe200000e0000 */
[----:B------:R-:W-:Y:S01]  /*0de0*/  UMOV UR6, 0x0 ;  /* 0x0000000000067882 */ /* 0x000fe20000000000 */
[----:B------:R-:W-:Y:S01]  /*0df0*/  UMOV UR7, 0x10000000 ;  /* 0x1000000000077882 */ /* 0x000fe20000000000 */
[----:B------:R-:W-:Y:S01]  /*0e00*/  UIADD3.X UR5, URZ, UR5, URZ, UP0, !UPT ;  /* 0x000000053f057290 */ /* 0x000fe200087fe43f */
[----:B------:R-:W-:Y:S01]  /*0e10*/  VIADD R5, R5, 0x1 ;  /* 0x0000000105057836 */ /* 0x000fe20000000000 */
[----:B------:R-:W-:Y:S01]  /*0e20*/  UMOV UR18, URZ ;  /* 0x0000003f00127c82 */ /* 0x000fe20008000000 */
[----:B------:R-:W-:Y:S01]  /*0e30*/  UMOV UR20, UR36 ;  /* 0x0000002400147c82 */ /* 0x000fe20008000000 */
[----:B------:R-:W-:Y:S01]  /*0e40*/  UMOV UR21, UR37 ;  /* 0x0000002500157c82 */ /* 0x000fe20008000000 */
[----:B------:R-:W-:Y:S01]  /*0e50*/  UMOV UR10, 0x20 ;  /* 0x00000020000a7882 */ /* 0x000fe20000000000 */
[----:B------:R-:W-:Y:S01]  /*0e60*/  UIADD3 UR17, UR17, 0xf000, URZ ;  /* 0x0000f00011117890 */ /* 0x000fe2000fffe03f */
[----:B------:R-:W-:Y:S01]  /*0e70*/  UMOV UR12, UR36 ;  /* 0x00000024000c7c82 */ /* 0x000fe20008000000 */
[----:B------:R-:W-:-:S02]  /*0e80*/  UMOV UR13, UR37 ;  /* 0x00000025000d7c82 */ /* 0x000fc40008000000 */
[----:B------:R-:W-:Y:S02]  /*0e90*/  UIADD3 UR16, UR32, 0x3000, URZ ;  /* 0x0000300020107890 */ /* 0x000fe4000fffe03f */
[----:B------:R-:W-:Y:S02]  /*0ea0*/  UIADD3 UR8, UR32, 0x4000, URZ ;  /* 0x0000400020087890 */ /* 0x000fe4000fffe03f */
[----:B------:R-:W-:Y:S01]  /*0eb0*/  UIADD3 UR32, UR32, 0x5000, URZ ;  /* 0x0000500020207890 */ /* 0x000fe2000fffe03f */
[----:B------:R-:W-:Y:S01]  /*0ec0*/  UMOV UR11, UR19 ;  /* 0x00000013000b7c82 */ /* 0x000fe20008000000 */
[----:B------:R-:W-:Y:S01]  /*0ed0*/  UMOV UR9, UR17 ;  /* 0x0000001100097c82 */ /* 0x000fe20008000000 */
[----:B------:R-:W-:Y:S01]  /*0ee0*/  UMOV UR34, 0x40 ;  /* 0x0000004000227882 */ /* 0x000fe20000000000 */
[----:B------:R-:W-:Y:S01]  /*0ef0*/  UMOV UR35, UR19 ;  /* 0x0000001300237c82 */ /* 0x000fe20008000000 */
[----:B------:R3:W-:Y:S01]  /*0f00*/  UTMALDG.4D [UR16], [UR4], desc[UR6] ;  /* 0x00000610040075b4 */ /* 0x0007e20008019000 */
[----:B------:R-:W-:Y:S01]  /*0f10*/  UMOV UR33, UR17 ;  /* 0x0000001100217c82 */ /* 0x000fe20008000000 */
[----:B------:R3:W-:Y:S02]  /*0f20*/  UTMALDG.4D [UR8], [UR4], desc[UR6] ;  /* 0x00000608040075b4 */ /* 0x0007e40008019000 */
[----:B------:R3:W-:Y:S02]  /*0f30*/  UTMALDG.4D [UR32], [UR4], desc[UR6] ;  /* 0x00000620040075b4 */ /* 0x0007e40008019000 */
[----:B---3--:R-:W-:Y:S01]  /*0f40*/  NOP ;  /* 0x0000000000007918 */ /* 0x008fe20000000000 */
.L_x_11:
[----:B------:R-:W-:Y:S02]  /*0f50*/  ISETP.GE.AND P1, PT, R13, 0x41, PT ;  /* 0x000000410d00780c */ /* 0x000fe40003f26270 */
[----:B------:R-:W-:-:S11]  /*0f60*/  MOV R4, 0x1 ;  /* 0x0000000100047802 */ /* 0x000fd60000000f00 */
[----:B------:R-:W-:Y:S05]  /*0f70*/  @!P1 BRA `(.L_x_16) ;  /* 0x0000000400849947 */ /* 0x000fea0003800000 */
[----:B-12---:R-:W1:Y:S01]  /*0f80*/  S2R R3, SR_CgaCtaId ;  /* 0x0000000000037919 */ /* 0x006e620000008800 */
[----:B------:R-:W-:Y:S01]  /*0f90*/  MOV R2, 0x400 ;  /* 0x0000040000027802 */ /* 0x000fe20000000f00 */
[----:B------:R-:W-:Y:S01]  /*0fa0*/  IMAD.MOV.U32 R4, RZ, RZ, 0x1 ;  /* 0x00000001ff047424 */ /* 0x000fe200078e00ff */
[----:B------:R-:W-:-:S04]  /*0fb0*/  ISETP.NE.AND P2, PT, R0, RZ, PT ;  /* 0x000000ff0000720c */ /* 0x000fc80003f45270 */
[----:B------:R-:W-:Y:S02]  /*0fc0*/  SHF.L.U32 R4, R4, 0x1f, RZ ;  /* 0x0000001f04047819 */ /* 0x000fe400000006ff */
[----:B-1----:R-:W-:-:S04]  /*0fd0*/  LEA R2, R3, R2, 0x18 ;  /* 0x0000000203027211 */ /* 0x002fc800078ec0ff */
[----:B------:R-:W-:-:S04]  /*0fe0*/  LEA R3, R5, R2, 0x3 ;  /* 0x0000000205037211 */ /* 0x000fc800078e18ff */
[----:B------:R-:W1:Y:S02]  /*0ff0*/  SYNCS.PHASECHK.TRANS64.TRYWAIT P1, [R3+URZ+0xf020], R4 ;  /* 0x00f02004030075a7 */ /* 0x000e64000802017f */
[----:B-1----:R-:W-:Y:S05]  /*1000*/  @!P1 BRA `(.L_x_17) ;  /* 0x0000007c00509947 */ /* 0x002fea0003800000 */
.L_x_77:
[----:B------:R-:W-:Y:S05]  /*1010*/  @P2 BRA `(.L_x_18) ;  /* 0x0000000000142947 */ /* 0x000fea0003800000 */
[----:B------:R-:W-:Y:S01]  /*1020*/  ISETP.NE.AND P1, PT, R12, RZ, PT ;  /* 0x000000ff0c00720c */ /* 0x000fe20003f25270 */
[----:B-1----:R-:W-:-:S04]  /*1030*/  IMAD.MOV.U32 R4, RZ, RZ, 0x3000 ;  /* 0x00003000ff047424 */ /* 0x002fc800078e00ff */
[----:B------:R2:W-:Y:S08]  /*1040*/  SYNCS.ARRIVE.TRANS64 RZ, [R3+URZ+0xf000], R4 ;  /* 0x00f0000403ff79a7 */ /* 0x0005f0000800003f */
[----:B------:R-:W-:Y:S05]  /*1050*/  @!P1 BRA `(.L_x_18) ;  /* 0x0000000000049947 */ /* 0x000fea0003800000 */
[----:B------:R-:W-:Y:S01]  /*1060*/  BPT.TRAP 0x1 ;  /* 0x000000040000795c */ /* 0x000fe20000300000 */
.L_x_18:
[----:B------:R-:W3:Y:S01]  /*1070*/  S2R R11, SR_CgaCtaId ;  /* 0x00000000000b7919 */ /* 0x000ee20000008800 */
[----:B------:R-:W-:Y:S01]  /*1080*/  IMAD R2, R5, 0x3000, R2 ;  /* 0x0000300005027824 */ /* 0x000fe200078e0202 */
[----:B------:R-:W-:Y:S01]  /*1090*/  R2UR UR17, R3 ;  /* 0x00000000031172ca */ /* 0x000fe200000e0000 */
[----:B------:R-:W-:Y:S01]  /*10a0*/  ULDC.64 UR4, c[0x0][0x198] ;  /* 0x0000660000047ab9 */ /* 0x000fe20000000a00 */
[----:B------:R-:W-:Y:S01]  /*10b0*/  R2UR UR19, R8 ;  /* 0x00000000081372ca */ /* 0x000fe200000e0000 */
[----:B------:R-:W-:Y:S01]  /*10c0*/  UIADD3 UR4, UP0, UR4, 0x1f0, URZ ;  /* 0x000001f004047890 */ /* 0x000fe2000ff1e03f */
[----:B------:R-:W-:Y:S01]  /*10d0*/  R2UR UR32, R2 ;  /* 0x00000000022072ca */ /* 0x000fe200000e0000 */
[----:B------:R-:W-:Y:S01]  /*10e0*/  UMOV UR6, 0x0 ;  /* 0x0000000000067882 */ /* 0x000fe20000000000 */
[----:B------:R-:W-:Y:S01]  /*10f0*/  IADD3 R5, R5, 0x1, RZ ;  /* 0x0000000105057810 */ /* 0x000fe20007ffe0ff */
[----:B------:R-:W-:Y:S01]  /*1100*/  UIADD3.X UR5, URZ, UR5, URZ, UP0, !UPT ;  /* 0x000000053f057290 */ /* 0x000fe200087fe43f */
[----:B------:R-:W-:Y:S01]  /*1110*/  MOV R2, 0x400 ;  /* 0x0000040000027802 */ /* 0x000fe20000000f00 */
[----:B------:R-:W-:Y:S01]  /*1120*/  UMOV UR7, 0x10000000 ;  /* 0x1000000000077882 */ /* 0x000fe20000000000 */
[C---:B------:R-:W-:Y:S01]  /*1130*/  ISETP.NE.AND P2, PT, R5.reuse, 0x4, PT ;  /* 0x000000040500780c */ /* 0x040fe20003f45270 */
[----:B------:R-:W-:Y:S01]  /*1140*/  UMOV UR18, URZ ;  /* 0x0000003f00127c82 */ /* 0x000fe20008000000 */
[C---:B------:R-:W-:Y:S01]  /*1150*/  ISETP.NE.AND P1, PT, R5.reuse, 0x4, PT ;  /* 0x000000040500780c */ /* 0x040fe20003f25270 */
[----:B------:R-:W-:Y:S01]  /*1160*/  UIADD3 UR17, UR17, 0xf000, URZ ;  /* 0x0000f00011117890 */ /* 0x000fe2000fffe03f */
[----:B------:R-:W-:Y:S01]  /*1170*/  SEL R5, R5, RZ, P2 ;  /* 0x000000ff05057207 */ /* 0x000fe20001000000 */
[----:B------:R-:W-:Y:S01]  /*1180*/  USHF.L.U32 UR19, UR19, 0x6, URZ ;  /* 0x0000000613137899 */ /* 0x000fe2000800063f */
[----:B-12---:R-:W-:Y:S01]  /*1190*/  SEL R4, RZ, 0x1, !P1 ;  /* 0x00000001ff047807 */ /* 0x006fe20004800000 */
[----:B------:R-:W-:Y:S01]  /*11a0*/  UIADD3 UR16, UR32, 0x3000, URZ ;  /* 0x0000300020107890 */ /* 0x000fe2000fffe03f */
[----:B------:R-:W-:Y:S01]  /*11b0*/  ISETP.NE.AND P2, PT, R0, RZ, PT ;  /* 0x000000ff0000720c */ /* 0x000fe20003f45270 */
[----:B------:R-:W-:-:S02]  /*11c0*/  UIADD3 UR8, UR32, 0x4000, URZ ;  /* 0x0000400020087890 */ /* 0x000fc4000fffe03f */
[----:B------:R-:W-:Y:S01]  /*11d0*/  UIADD3 UR32, UR32, 0x5000, URZ ;  /* 0x0000500020207890 */ /* 0x000fe2000fffe03f */
[----:B------:R-:W-:Y:S01]  /*11e0*/  UMOV UR20, UR36 ;  /* 0x0000002400147c82 */ /* 0x000fe20008000000 */
[----:B------:R-:W-:Y:S01]  /*11f0*/  UMOV UR21, UR37 ;  /* 0x0000002500157c82 */ /* 0x000fe20008000000 */
[----:B------:R-:W-:Y:S01]  /*1200*/  UMOV UR10, 0x20 ;  /* 0x00000020000a7882 */ /* 0x000fe20000000000 */
[----:B------:R-:W-:Y:S01]  /*1210*/  UMOV UR12, UR36 ;  /* 0x00000024000c7c82 */ /* 0x000fe20008000000 */
[----:B------:R-:W-:Y:S01]  /*1220*/  UMOV UR13, UR37 ;  /* 0x00000025000d7c82 */ /* 0x000fe20008000000 */
[----:B------:R-:W-:Y:S01]  /*1230*/  UMOV UR9, UR17 ;  /* 0x0000001100097c82 */ /* 0x000fe20008000000 */
[----:B------:R-:W-:Y:S01]  /*1240*/  UMOV UR11, UR19 ;  /* 0x00000013000b7c82 */ /* 0x000fe20008000000 */
[----:B---3--:R-:W-:Y:S01]  /*1250*/  LEA R10, R11, R2, 0x18 ;  /* 0x000000020b0a7211 */ /* 0x008fe200078ec0ff */
[----:B------:R-:W-:Y:S01]  /*1260*/  UMOV UR34, 0x40 ;  /* 0x0000004000227882 */ /* 0x000fe20000000000 */
[----:B------:R-:W-:Y:S01]  /*1270*/  SHF.L.U32 R2, R4, 0x1f, RZ ;  /* 0x0000001f04027819 */ /* 0x000fe200000006ff */
[----:B------:R-:W-:Y:S01]  /*1280*/  UMOV UR33, UR17 ;  /* 0x0000001100217c82 */ /* 0x000fe20008000000 */
[----:B------:R1:W-:Y:S01]  /*1290*/  UTMALDG.4D [UR16], [UR4], desc[UR6] ;  /* 0x00000610040075b4 */ /* 0x0003e20008019000 */
[----:B------:R-:W-:Y:S01]  /*12a0*/  IMAD R3, R5, 0x8, R10 ;  /* 0x0000000805037824 */ /* 0x000fe200078e020a */
[----:B------:R-:W-:Y:S01]  /*12b0*/  UMOV UR35, UR19 ;  /* 0x0000001300237c82 */ /* 0x000fe20008000000 */
[----:B------:R1:W-:Y:S01]  /*12c0*/  UTMALDG.4D [UR8], [UR4], desc[UR6] ;  /* 0x00000608040075b4 */ /* 0x0003e20008019000 */
[----:B------:R1:W-:Y:S01]  /*12d0*/  UTMALDG.4D [UR32], [UR4], desc[UR6] ;  /* 0x00000620040075b4 */ /* 0x0003e20008019000 */
[----:B------:R-:W2:Y:S02]  /*12e0*/  SYNCS.PHASECHK.TRANS64.TRYWAIT P1, [R3+URZ+0xf020], R2 ;  /* 0x00f02002030075a7 */ /* 0x000ea4000802017f */
[----:B-12---:R-:W-:Y:S05]  /*12f0*/  @!P1 BRA `(.L_x_19) ;  /* 0x0000007800a89947 */ /* 0x006fea0003800000 */
.L_x_78:
[----:B------:R-:W-:Y:S05]  /*1300*/  @P2 BRA `(.L_x_20) ;  /* 0x0000000000142947 */ /* 0x000fea0003800000 */
[----:B------:R-:W-:Y:S02]  /*1310*/  ISETP.NE.AND P1, PT, R12, RZ, PT ;  /* 0x000000ff0c00720c */ /* 0x000fe40003f25270 */
[----:B-1----:R-:W-:-:S04]  /*1320*/  MOV R2, 0x3000 ;  /* 0x0000300000027802 */ /* 0x002fc80000000f00 */
[----:B------:R2:W-:Y:S07]  /*1330*/  SYNCS.ARRIVE.TRANS64 RZ, [R3+URZ+0xf000], R2 ;  /* 0x00f0000203ff79a7 */ /* 0x0005ee000800003f */
[----:B------:R-:W-:Y:S05]  /*1340*/  @!P1 BRA `(.L_x_20) ;  /* 0x0000000000049947 */ /* 0x000fea0003800000 */
[----:B------:R-:W-:Y:S01]  /*1350*/  BPT.TRAP 0x1 ;  /* 0x000000040000795c */ /* 0x000fe20000300000 */
.L_x_20:
[----:B------:R-:W-:Y:S01]  /*1360*/  IMAD R10, R5, 0x3000, R10 ;  /* 0x00003000050a7824 */ /* 0x000fe200078e020a */
[----:B------:R-:W-:Y:S01]  /*1370*/  R2UR UR17, R3 ;  /* 0x00000000031172ca */ /* 0x000fe200000e0000 */
[----:B------:R-:W-:Y:S01]  /*1380*/  ULDC.64 UR4, c[0x0][0x198] ;  /* 0x0000660000047ab9 */ /* 0x000fe20000000a00 */
[----:B------:R-:W-:Y:S01]  /*1390*/  R2UR UR19, R8 ;  /* 0x00000000081372ca */ /* 0x000fe200000e0000 */
        /* <DEDUP_REMOVED lines=11> */
[C---:B------:R-:W-:Y:S01]  /*1450*/  ISETP.NE.AND P1, PT, R5.reuse, 0x4, PT ;  /* 0x000000040500780c */ /* 0x040fe20003f25270 */
[----:B------:R-:W-:Y:S01]  /*1460*/  USHF.L.U32 UR19, UR19, 0x6, URZ ;  /* 0x0000000613137899 */ /* 0x000fe2000800063f */
[----:B------:R-:W-:Y:S01]  /*1470*/  IADD3 R8, R8, 0x1, RZ ;  /* 0x0000000108087810 */ /* 0x000fe20007ffe0ff */
[----:B------:R-:W-:Y:S01]  /*1480*/  UIADD3 UR16, UR32, 0x3000, URZ ;  /* 0x0000300020107890 */ /* 0x000fe2000fffe03f */
[----:B-12---:R-:W-:Y:S01]  /*1490*/  SEL R3, RZ, 0x1, P1 ;  /* 0x00000001ff037807 */ /* 0x006fe20000800000 */
[----:B------:R-:W-:Y:S01]  /*14a0*/  UIADD3 UR8, UR32, 0x4000, URZ ;  /* 0x0000400020087890 */ /* 0x000fe2000fffe03f */
[----:B------:R-:W-:Y:S01]  /*14b0*/  SEL R5, R5, RZ, P1 ;  /* 0x000000ff05057207 */ /* 0x000fe20000800000 */
[----:B------:R-:W-:Y:S01]  /*14c0*/  UIADD3 UR32, UR32, 0x5000, URZ ;  /* 0x0000500020207890 */ /* 0x000fe2000fffe03f */
[----:B------:R-:W-:Y:S01]  /*14d0*/  LOP3.LUT R4, R4, R3, RZ, 0x3c, !PT ;  /* 0x0000000304047212 */ /* 0x000fe200078e3cff */
        /* <DEDUP_REMOVED lines=8> */
[----:B------:R3:W-:Y:S01]  /*1560*/  UTMALDG.4D [UR8], [UR4], desc[UR6] ;  /* 0x00000608040075b4 */ /* 0x0007e20008019000 */
[----:B------:R3:W-:Y:S02]  /*1570*/  UTMALDG.4D [UR32], [UR4], desc[UR6] ;  /* 0x00000620040075b4 */ /* 0x0007e40008019000 */
[----:B---3--:R-:W-:Y:S01]  /*1580*/  NOP ;  /* 0x0000000000007918 */ /* 0x008fe20000000000 */
.L_x_16:
[----:B------:R-:W-:-:S07]  /*1590*/  VIADD R7, R7, 0xfffffffc ;  /* 0xfffffffc07077836 */ /* 0x000fce0000000000 */
.L_x_10:
[----:B------:R-:W-:Y:S05]  /*15a0*/  BSYNC B0 ;  /* 0x0000000000007941 */ /* 0x000fea0003800000 */
.L_x_9:
[----:B-12---:R-:W1:Y:S01]  /*15b0*/  S2R R3, SR_CgaCtaId ;  /* 0x0000000000037919 */ /* 0x006e620000008800 */
[----:B------:R-:W-:Y:S02]  /*15c0*/  MOV R2, 0x400 ;  /* 0x0000040000027802 */ /* 0x000fe40000000f00 */
[----:B------:R-:W-:Y:S02]  /*15d0*/  SHF.L.U32 R57, RZ, 0x1f, RZ ;  /* 0x0000001fff397819 */ /* 0x000fe400000006ff */
[----:B-1----:R-:W-:-:S04]  /*15e0*/  LEA R2, R3, R2, 0x18 ;  /* 0x0000000203027211 */ /* 0x002fc800078ec0ff */
[----:B------:R-:W1:Y:S02]  /*15f0*/  SYNCS.PHASECHK.TRANS64.TRYWAIT P1, [R2+URZ+0xf040], R57 ;  /* 0x00f04039020075a7 */ /* 0x000e64000802017f */
[----:B-1----:R-:W-:Y:S05]  /*1600*/  @!P1 BRA `(.L_x_21) ;  /* 0x0000007400f89947 */ /* 0x002fea0003800000 */
.L_x_79:
[----:B------:R-:W2:Y:S01]  /*1610*/  SYNCS.PHASECHK.TRANS64.TRYWAIT P1, [R2+URZ+0xf000], R57 ;  /* 0x00f00039020075a7 */ /* 0x000ea2000802017f */
[----:B------:R-:W-:-:S04]  /*1620*/  SHF.R.S32.HI R3, RZ, 0x1f, R0 ;  /* 0x0000001fff037819 */ /* 0x000fc80000011400 */
[----:B------:R-:W-:-:S04]  /*1630*/  LEA.HI R3, R3, R0, RZ, 0x2 ;  /* 0x0000000003037211 */ /* 0x000fc800078f10ff */
[----:B------:R-:W-:-:S04]  /*1640*/  LOP3.LUT R3, R3, 0x7ffffffc, RZ, 0xc0, !PT ;  /* 0x7ffffffc03037812 */ /* 0x000fc800078ec0ff */
[----:B------:R-:W-:Y:S01]  /*1650*/  IADD3 R10, -R3, R0, RZ ;  /* 0x00000000030a7210 */ /* 0x000fe20007ffe1ff */
[----:B------:R-:W-:-:S03]  /*1660*/  IMAD.MOV.U32 R3, RZ, RZ, RZ ;  /* 0x000000ffff037224 */ /* 0x000fc600078e00ff */
[----:B------:R-:W-:Y:S01]  /*1670*/  SHF.L.U32 R10, R10, 0x1, RZ ;  /* 0x000000010a0a7819 */ /* 0x000fe200000006ff */
[----:B--2---:R-:W-:Y:S06]  /*1680*/  @!P1 BRA `(.L_x_22) ;  /* 0x0000007400ec9947 */ /* 0x004fec0003800000 */
.L_x_80:
[----:B------:R-:W-:Y:S05]  /*1690*/  WARPSYNC.ALL ;  /* 0x0000000000007948 */ /* 0x000fea0003800000 */
[C---:B------:R-:W-:Y:S01]  /*16a0*/  R2UR UR5, R2.reuse ;  /* 0x00000000020572ca */ /* 0x040fe200000e0000 */
[----:B------:R-:W-:Y:S01]  /*16b0*/  WARPGROUP.ARRIVE ;  /* 0x00000000000079c5 */ /* 0x000fe20000000000 */
[----:B------:R-:W-:Y:S01]  /*16c0*/  R2UR UR4, R2 ;  /* 0x00000000020472ca */ /* 0x000fe200000e0000 */
[----:B------:R-:W-:Y:S01]  /*16d0*/  UMOV UR57, 0x80000020 ;  /* 0x8000002000397882 */ /* 0x000fe20000000000 */
[----:B------:R-:W-:Y:S01]  /*16e0*/  UMOV UR31, 0x80000020 ;  /* 0x80000020001f7882 */ /* 0x000fe20000000000 */
[----:B------:R-:W-:Y:S01]  /*16f0*/  UMOV UR29, UR57 ;  /* 0x00000039001d7c82 */ /* 0x000fe20008000000 */
[----:B------:R-:W-:Y:S01]  /*1700*/  UMOV UR53, 0x80000020 ;  /* 0x8000002000357882 */ /* 0x000fe20000000000 */
[----:B------:R-:W-:Y:S01]  /*1710*/  UMOV UR55, 0x80000020 ;  /* 0x8000002000377882 */ /* 0x000fe20000000000 */
[----:B------:R-:W-:Y:S01]  /*1720*/  UMOV UR49, 0x80000020 ;  /* 0x8000002000317882 */ /* 0x000fe20000000000 */
[----:B------:R-:W-:Y:S01]  /*1730*/  UMOV UR51, 0x80000020 ;  /* 0x8000002000337882 */ /* 0x000fe20000000000 */
[----:B------:R-:W-:Y:S01]  /*1740*/  UMOV UR45, 0x80000020 ;  /* 0x80000020002d7882 */ /* 0x000fe20000000000 */
[----:B------:R-:W-:Y:S01]  /*1750*/  UMOV UR47, 0x80000020 ;  /* 0x80000020002f7882 */ /* 0x000fe20000000000 */
[----:B------:R-:W-:Y:S01]  /*1760*/  UMOV UR41, 0x80000020 ;  /* 0x8000002000297882 */ /* 0x000fe20000000000 */
[----:B------:R-:W-:Y:S01]  /*1770*/  UIADD3 UR5, UR5, 0x3000, URZ ;  /* 0x0000300005057890 */ /* 0x000fe2000fffe03f */
[C---:B------:R-:W-:Y:S01]  /*1780*/  VIADD R12, R10.reuse, 0x1 ;  /* 0x000000010a0c7836 */ /* 0x040fe20000000000 */
[----:B------:R-:W-:Y:S01]  /*1790*/  USHF.R.U32.HI UR4, URZ, 0x4, UR4 ;  /* 0x000000043f047899 */ /* 0x000fe20008011604 */
[C---:B------:R-:W-:Y:S01]  /*17a0*/  IADD3 R14, R10.reuse, 0x8, RZ ;  /* 0x000000080a0e7810 */ /* 0x040fe20007ffe0ff */
[----:B------:R-:W-:Y:S01]  /*17b0*/  USHF.R.U32.HI UR5, URZ, 0x4, UR5 ;  /* 0x000000043f057899 */ /* 0x000fe20008011605 */
[-C--:B------:R-:W-:Y:S01]  /*17c0*/  ISETP.GE.AND P2, PT, R10, R13.reuse, PT ;  /* 0x0000000d0a00720c */ /* 0x080fe20003f46270 */
[----:B------:R-:W-:Y:S01]  /*17d0*/  ULOP3.LUT UR4, UR4, 0x3fff, URZ, 0xc0, !UPT ;  /* 0x00003fff04047892 */ /* 0x000fe2000f8ec03f */
[-C--:B------:R-:W-:Y:S01]  /*17e0*/  ISETP.GE.AND P3, PT, R12, R13.reuse, PT ;  /* 0x0000000d0c00720c */ /* 0x080fe20003f66270 */
[----:B------:R-:W-:Y:S01]  /*17f0*/  ULOP3.LUT UR23, UR5, 0x3fff, URZ, 0xc0, !UPT ;  /* 0x00003fff05177892 */ /* 0x000fe2000f8ec03f */
[----:B------:R-:W-:Y:S01]  /*1800*/  IADD3 R12, R10, 0x10, RZ ;  /* 0x000000100a0c7810 */ /* 0x000fe20007ffe0ff */
[----:B------:R-:W-:Y:S01]  /*1810*/  ULOP3.LUT UR56, UR4, 0x10000, URZ, 0xfc, !UPT ;  /* 0x0001000004387892 */ /* 0x000fe2000f8efc3f */
[-C--:B------:R-:W-:Y:S01]  /*1820*/  ISETP.GE.AND P4, PT, R14, R13.reuse, PT ;  /* 0x0000000d0e00720c */ /* 0x080fe20003f86270 */
[----:B------:R-:W-:Y:S01]  /*1830*/  ULOP3.LUT UR30, UR23, 0x10000, URZ, 0xfc, !UPT ;  /* 0x00010000171e7892 */ /* 0x000fe2000f8efc3f */
[----:B------:R-:W-:Y:S01]  /*1840*/  VIADD R14, R10, 0x11 ;  /* 0x000000110a0e7836 */ /* 0x000fe20000000000 */
[----:B------:R-:W-:Y:S01]  /*1850*/  UIADD3 UR52, UR56, 0x2, URZ ;  /* 0x0000000238347890 */ /* 0x000fe2000fffe03f */
[-C--:B------:R-:W-:Y:S01]  /*1860*/  ISETP.GE.AND P6, PT, R12, R13.reuse, PT ;  /* 0x0000000d0c00720c */ /* 0x080fe20003fc6270 */
[----:B------:R-:W-:Y:S01]  /*1870*/  UIADD3 UR54, UR30, 0x2, URZ ;  /* 0x000000021e367890 */ /* 0x000fe2000fffe03f */
[C---:B------:R-:W-:Y:S01]  /*1880*/  VIADD R20, R10.reuse, 0x9 ;  /* 0x000000090a147836 */ /* 0x040fe20000000000 */
[----:B------:R-:W-:Y:S01]  /*1890*/  UMOV UR28, UR56 ;  /* 0x00000038001c7c82 */ /* 0x000fe20008000000 */
[----:B------:R-:W-:Y:S01]  /*18a0*/  UIADD3 UR48, UR56, 0x100, URZ ;  /* 0x0000010038307890 */ /* 0x000fe2000fffe03f */
[----:B------:R-:W-:Y:S01]  /*18b0*/  IADD3 R12, R10, 0x18, RZ ;  /* 0x000000180a0c7810 */ /* 0x000fe20007ffe0ff */
[----:B------:R-:W-:Y:S01]  /*18c0*/  HGMMA.64x64x16.F32 R24, gdesc[UR28], RZ, !UPT, gsb0 ;  /* 0x00e000001c1879f0 */ /* 0x000fe2000c0008ff */
[----:B------:R-:W-:Y:S01]  /*18d0*/  UIADD3 UR50, UR30, 0x100, URZ ;  /* 0x000001001e327890 */ /* 0x000fe2000fffe03f */
[-C--:B------:R-:W-:Y:S01]  /*18e0*/  ISETP.GE.AND P1, PT, R14, R13.reuse, PT ;  /* 0x0000000d0e00720c */ /* 0x080fe20003f26270 */
[----:B------:R-:W-:Y:S01]  /*18f0*/  UIADD3 UR44, UR56, 0x102, URZ ;  /* 0x00000102382c7890 */ /* 0x000fe2000fffe03f */
[----:B------:R-:W-:Y:S01]  /*1900*/  IADD3 R14, R10, 0x20, RZ ;  /* 0x000000200a0e7810 */ /* 0x000fe20007ffe0ff */
[----:B------:R-:W-:Y:S01]  /*1910*/  UIADD3 UR46, UR30, 0x102, URZ ;  /* 0x000001021e2e7890 */ /* 0x000fe2000fffe03f */
[----:B------:R-:W-:Y:S01]  /*1920*/  ISETP.GE.AND P5, PT, R20, R13, PT ;  /* 0x0000000d1400720c */ /* 0x000fe20003fa6270 */
[----:B------:R-:W-:-:S02]  /*1930*/  UIADD3 UR40, UR56, 0x200, URZ ;  /* 0x0000020038287890 */ /* 0x000fc4000fffe03f */
[----:B------:R-:W-:Y:S01]  /*1940*/  UIADD3 UR42, UR30, 0x200, URZ ;  /* 0x000002001e2a7890 */ /* 0x000fe2000fffe03f */
[----:B------:R-:W-:Y:S01]  /*1950*/  UMOV UR43, 0x80000020 ;  /* 0x80000020002b7882 */ /* 0x000fe20000000000 */
[----:B------:R-:W-:Y:S02]  /*1960*/  UIADD3 UR4, UR56, 0x202, URZ ;  /* 0x0000020238047890 */ /* 0x000fe4000fffe03f */
[----:B------:R-:W-:Y:S01]  /*1970*/  UIADD3 UR6, UR30, 0x202, URZ ;  /* 0x000002021e067890 */ /* 0x000fe2000fffe03f */
[----:B------:R-:W-:Y:S01]  /*1980*/  UMOV UR5, 0x80000020 ;  /* 0x8000002000057882 */ /* 0x000fe20000000000 */
[----:B------:R-:W-:Y:S01]  /*1990*/  UMOV UR7, 0x80000020 ;  /* 0x8000002000077882 */ /* 0x000fe20000000000 */
[----:B------:R-:W-:Y:S02]  /*19a0*/  WARPGROUP.DEPBAR.LE gsb0, 0x0 ;  /* 0x00008000000079c5 */ /* 0x000fe40000010000 */
[----:B------:R-:W-:-:S06]  /*19b0*/  WARPGROUP.ARRIVE ;  /* 0x00000000000079c5 */ /* 0x000fcc0000000000 */
[----:B------:R-:W-:Y:S03]  /*19c0*/  HGMMA.64x64x16.F32 R24, gdesc[UR52], R24, gsb0 ;  /* 0x00e00000341879f0 */ /* 0x000fe60008000818 */
        /* <DEDUP_REMOVED lines=11> */
[----:B------:R-:W-:Y:S01]  /*1a80*/  HGMMA.64x64x16.F32 R24, gdesc[UR4], R24, gsb0 ;  /* 0x00e00000041879f0 */ /* 0x000fe20008000818 */
[----:B------:R-:W-:Y:S02]  /*1a90*/  ULDC UR6, c[0x0][0x604] ;  /* 0x0001810000067ab9 */ /* 0x000fe40000000800 */
[----:B------:R-:W-:Y:S02]  /*1aa0*/  WARPGROUP.DEPBAR.LE gsb0, 0x0 ;  /* 0x00008000000079c5 */ /* 0x000fe40000010000 */
[----:B------:R-:W-:Y:S02]  /*1ab0*/  FSEL R24, R24, -INF , !P2 ;  /* 0xff80000018187808 */ /* 0x000fe40005000000 */
[----:B------:R-:W-:Y:S02]  /*1ac0*/  FSEL R25, R25, -INF , !P3 ;  /* 0xff80000019197808 */ /* 0x000fe40005800000 */
[----:B------:R-:W-:Y:S02]  /*1ad0*/  FSEL R26, R26, -INF , !P2 ;  /* 0xff8000001a1a7808 */ /* 0x000fe40005000000 */
[----:B------:R-:W-:Y:S01]  /*1ae0*/  ISETP.GE.AND P2, PT, R12, R13, PT ;  /* 0x0000000d0c00720c */ /* 0x000fe20003f46270 */
[----:B------:R-:W-:Y:S01]  /*1af0*/  VIADD R12, R10, 0x19 ;  /* 0x000000190a0c7836 */ /* 0x000fe20000000000 */
[----:B------:R-:W-:-:S02]  /*1b00*/  FSEL R28, R28, -INF , !P4 ;  /* 0xff8000001c1c7808 */ /* 0x000fc40006000000 */
[----:B------:R-:W-:Y:S02]  /*1b10*/  FMNMX R11, R24, R25, !PT ;  /* 0x00000019180b7209 */ /* 0x000fe40007800000 */
[----:B------:R-:W-:Y:S02]  /*1b20*/  FSEL R30, R30, -INF , !P4 ;  /* 0xff8000001e1e7808 */ /* 0x000fe40006000000 */
[----:B------:R-:W-:Y:S02]  /*1b30*/  ISETP.GE.AND P4, PT, R14, R13, PT ;  /* 0x0000000d0e00720c */ /* 0x000fe40003f86270 */
[----:B------:R-:W-:Y:S02]  /*1b40*/  FSEL R27, R27, -INF , !P3 ;  /* 0xff8000001b1b7808 */ /* 0x000fe40005800000 */
[----:B------:R-:W-:Y:S02]  /*1b50*/  FSEL R29, R29, -INF , !P5 ;  /* 0xff8000001d1d7808 */ /* 0x000fe40006800000 */
[----:B------:R-:W-:-:S02]  /*1b60*/  FMNMX R14, R28, R11, !PT ;  /* 0x0000000b1c0e7209 */ /* 0x000fc40007800000 */
[-C--:B------:R-:W-:Y:S01]  /*1b70*/  ISETP.GE.AND P3, PT, R12, R13.reuse, PT ;  /* 0x0000000d0c00720c */ /* 0x080fe20003f66270 */
[----:B------:R-:W-:Y:S01]  /*1b80*/  VIADD R12, R10, 0x21 ;  /* 0x000000210a0c7836 */ /* 0x000fe20000000000 */
[----:B------:R-:W-:Y:S02]  /*1b90*/  FSEL R32, R32, -INF , !P6 ;  /* 0xff80000020207808 */ /* 0x000fe40007000000 */
[----:B------:R-:W-:Y:S02]  /*1ba0*/  FMNMX R11, R29, R14, !PT ;  /* 0x0000000e1d0b7209 */ /* 0x000fe40007800000 */
[----:B------:R-:W-:Y:S02]  /*1bb0*/  FSEL R31, R31, -INF , !P5 ;  /* 0xff8000001f1f7808 */ /* 0x000fe40006800000 */
[----:B------:R-:W-:Y:S02]  /*1bc0*/  ISETP.GE.AND P5, PT, R12, R13, PT ;  /* 0x0000000d0c00720c */ /* 0x000fe40003fa6270 */
[----:B------:R-:W-:-:S02]  /*1bd0*/  IADD3 R12, R10, 0x28, RZ ;  /* 0x000000280a0c7810 */ /* 0x000fc40007ffe0ff */
[----:B------:R-:W-:Y:S02]  /*1be0*/  FSEL R33, R33, -INF , !P1 ;  /* 0xff80000021217808 */ /* 0x000fe40004800000 */
[----:B------:R-:W-:Y:S02]  /*1bf0*/  FMNMX R14, R32, R11, !PT ;  /* 0x0000000b200e7209 */ /* 0x000fe40007800000 */
[----:B------:R-:W-:Y:S02]  /*1c00*/  FSEL R34, R34, -INF , !P6 ;  /* 0xff80000022227808 */ /* 0x000fe40007000000 */
[----:B------:R-:W-:Y:S01]  /*1c10*/  ISETP.GE.AND P6, PT, R12, R13, PT ;  /* 0x0000000d0c00720c */ /* 0x000fe20003fc6270 */
[----:B------:R-:W-:Y:S01]  /*1c20*/  VIADD R12, R10, 0x29 ;  /* 0x000000290a0c7836 */ /* 0x000fe20000000000 */
[----:B------:R-:W-:Y:S02]  /*1c30*/  FSEL R36, R36, -INF , !P2 ;  /* 0xff80000024247808 */ /* 0x000fe40005000000 */
[----:B------:R-:W-:-:S02]  /*1c40*/  FMNMX R11, R33, R14, !PT ;  /* 0x0000000e210b7209 */ /* 0x000fc40007800000 */
[----:B------:R-:W-:Y:S02]  /*1c50*/  FSEL R37, R37, -INF , !P3 ;  /* 0xff80000025257808 */ /* 0x000fe40005800000 */
[----:B------:R-:W-:Y:S02]  /*1c60*/  FMNMX R14, R36, R11, !PT ;  /* 0x0000000b240e7209 */ /* 0x000fe40007800000 */
[----:B------:R-:W-:Y:S02]  /*1c70*/  FSEL R35, R35, -INF , !P1 ;  /* 0xff80000023237808 */ /* 0x000fe40004800000 */
[----:B------:R-:W-:Y:S02]  /*1c80*/  ISETP.GE.AND P1, PT, R12, R13, PT ;  /* 0x0000000d0c00720c */ /* 0x000fe40003f26270 */
[----:B------:R-:W-:Y:S02]  /*1c90*/  IADD3 R12, R10, 0x30, RZ ;  /* 0x000000300a0c7810 */ /* 0x000fe40007ffe0ff */
[----:B------:R-:W-:-:S02]  /*1ca0*/  FSEL R40, R40, -INF , !P4 ;  /* 0xff80000028287808 */ /* 0x000fc40006000000 */
[----:B------:R-:W-:Y:S02]  /*1cb0*/  FMNMX R15, R37, R14, !PT ;  /* 0x0000000e250f7209 */ /* 0x000fe40007800000 */
[----:B------:R-:W-:Y:S02]  /*1cc0*/  FMNMX R11, R26, R27, !PT ;  /* 0x0000001b1a0b7209 */ /* 0x000fe40007800000 */
[----:B------:R-:W-:Y:S02]  /*1cd0*/  FSEL R38, R38, -INF , !P2 ;  /* 0xff80000026267808 */ /* 0x000fe40005000000 */
[----:B------:R-:W-:Y:S01]  /*1ce0*/  ISETP.GE.AND P2, PT, R12, R13, PT ;  /* 0x0000000d0c00720c */ /* 0x000fe20003f46270 */
[----:B------:R-:W-:Y:S01]  /*1cf0*/  VIADD R12, R10, 0x31 ;  /* 0x000000310a0c7836 */ /* 0x000fe20000000000 */
[----:B------:R-:W-:Y:S02]  /*1d00*/  FSEL R41, R41, -INF , !P5 ;  /* 0xff80000029297808 */ /* 0x000fe40006800000 */
[----:B------:R-:W-:-:S02]  /*1d10*/  FMNMX R20, R40, R15, !PT ;  /* 0x0000000f28147209 */ /* 0x000fc40007800000 */
[----:B------:R-:W-:Y:S02]  /*1d20*/  FMNMX R14, R30, R11, !PT ;  /* 0x0000000b1e0e7209 */ /* 0x000fe40007800000 */
[----:B------:R-:W-:Y:S02]  /*1d30*/  FSEL R39, R39, -INF , !P3 ;  /* 0xff80000027277808 */ /* 0x000fe40005800000 */
[----:B------:R-:W-:Y:S02]  /*1d40*/  FSEL R44, R44, -INF , !P6 ;  /* 0xff8000002c2c7808 */ /* 0x000fe40007000000 */
[----:B------:R-:W-:Y:S02]  /*1d50*/  FMNMX R15, R41, R20, !PT ;  /* 0x00000014290f7209 */ /* 0x000fe40007800000 */
[----:B------:R-:W-:Y:S02]  /*1d60*/  ISETP.GE.AND P3, PT, R12, R13, PT ;  /* 0x0000000d0c00720c */ /* 0x000fe40003f66270 */
[----:B------:R-:W-:-:S02]  /*1d70*/  FMNMX R11, R31, R14, !PT ;  /* 0x0000000e1f0b7209 */ /* 0x000fc40007800000 */
[----:B------:R-:W-:Y:S02]  /*1d80*/  IADD3 R12, R10, 0x38, RZ ;  /* 0x000000380a0c7810 */ /* 0x000fe40007ffe0ff */
[----:B------:R-:W-:Y:S02]  /*1d90*/  FSEL R45, R45, -INF , !P1 ;  /* 0xff8000002d2d7808 */ /* 0x000fe40004800000 */
[----:B------:R-:W-:Y:S02]  /*1da0*/  FMNMX R20, R44, R15, !PT ;  /* 0x0000000f2c147209 */ /* 0x000fe40007800000 */
[----:B------:R-:W-:Y:S02]  /*1db0*/  FSEL R42, R42, -INF , !P4 ;  /* 0xff8000002a2a7808 */ /* 0x000fe40006000000 */
[----:B------:R-:W-:Y:S02]  /*1dc0*/  FMNMX R14, R34, R11, !PT ;  /* 0x0000000b220e7209 */ /* 0x000fe40007800000 */
[----:B------:R-:W-:Y:S01]  /*1dd0*/  ISETP.GE.AND P4, PT, R12, R13, PT ;  /* 0x0000000d0c00720c */ /* 0x000fe20003f86270 */
[----:B------:R-:W-:Y:S01]  /*1de0*/  VIADD R12, R10, 0x39 ;  /* 0x000000390a0c7836 */ /* 0x000fe20000000000 */
[----:B------:R-:W-:-:S02]  /*1df0*/  FSEL R21, R48, -INF , !P2 ;  /* 0xff80000030157808 */ /* 0x000fc40005000000 */
[----:B------:R-:W-:Y:S02]  /*1e00*/  FMNMX R20, R45, R20, !PT ;  /* 0x000000142d147209 */ /* 0x000fe40007800000 */
[----:B------:R-:W-:Y:S02]  /*1e10*/  FMNMX R11, R35, R14, !PT ;  /* 0x0000000e230b7209 */ /* 0x000fe40007800000 */
[----:B------:R-:W-:Y:S02]  /*1e20*/  FSEL R43, R43, -INF , !P5 ;  /* 0xff8000002b2b7808 */ /* 0x000fe40006800000 */
[----:B------:R-:W-:Y:S02]  /*1e30*/  FSEL R23, R49, -INF , !P3 ;  /* 0xff80000031177808 */ /* 0x000fe40005800000 */
[----:B------:R-:W-:Y:S02]  /*1e40*/  FMNMX R20, R21, R20, !PT ;  /* 0x0000001415147209 */ /* 0x000fe40007800000 */
[----:B------:R-:W-:-:S02]  /*1e50*/  ISETP.GE.AND P5, PT, R12, R13, PT ;  /* 0x0000000d0c00720c */ /* 0x000fc40003fa6270 */
[----:B------:R-:W-:Y:S02]  /*1e60*/  FMNMX R12, R38, R11, !PT ;  /* 0x0000000b260c7209 */ /* 0x000fe40007800000 */
[----:B------:R-:W-:Y:S02]  /*1e70*/  FSEL R52, R52, -INF , !P4 ;  /* 0xff80000034347808 */ /* 0x000fe40006000000 */
[----:B------:R-:W-:Y:S02]  /*1e80*/  FMNMX R15, R23, R20, !PT ;  /* 0x00000014170f7209 */ /* 0x000fe40007800000 */
[----:B------:R-:W-:Y:S02]  /*1e90*/  FMNMX R11, R39, R12, !PT ;  /* 0x0000000c270b7209 */ /* 0x000fe40007800000 */
[----:B------:R-:W-:Y:S02]  /*1ea0*/  FSEL R53, R53, -INF , !P5 ;  /* 0xff80000035357808 */ /* 0x000fe40006800000 */
[----:B------:R-:W-:-:S02]  /*1eb0*/  FMNMX R14, R52, R15, !PT ;  /* 0x0000000f340e7209 */ /* 0x000fc40007800000 */
[----:B------:R-:W-:Y:S02]  /*1ec0*/  FMNMX R12, R42, R11, !PT ;  /* 0x0000000b2a0c7209 */ /* 0x000fe40007800000 */
[----:B------:R-:W-:Y:S02]  /*1ed0*/  FMNMX R14, R53, R14, !PT ;  /* 0x0000000e350e7209 */ /* 0x000fe40007800000 */
[----:B------:R-:W-:Y:S02]  /*1ee0*/  FSEL R46, R46, -INF , !P6 ;  /* 0xff8000002e2e7808 */ /* 0x000fe40007000000 */
[----:B------:R-:W-:Y:S01]  /*1ef0*/  FMNMX R11, R43, R12, !PT ;  /* 0x0000000c2b0b7209 */ /* 0x000fe20007800000 */
[----:B------:R-:W3:Y:S01]  /*1f00*/  SHFL.BFLY PT, R15, R14, 0x1, 0x1f ;  /* 0x0c201f000e0f7f89 */ /* 0x000ee200000e0000 */
[----:B------:R-:W-:Y:S02]  /*1f10*/  FSEL R47, R47, -INF , !P1 ;  /* 0xff8000002f2f7808 */ /* 0x000fe40004800000 */
[----:B------:R-:W-:-:S02]  /*1f20*/  FMNMX R12, R46, R11, !PT ;  /* 0x0000000b2e0c7209 */ /* 0x000fc40007800000 */
[----:B------:R-:W-:Y:S02]  /*1f30*/  FSEL R50, R50, -INF , !P2 ;  /* 0xff80000032327808 */ /* 0x000fe40005000000 */
[----:B------:R-:W-:Y:S02]  /*1f40*/  FMNMX R11, R47, R12, !PT ;  /* 0x0000000c2f0b7209 */ /* 0x000fe40007800000 */
[----:B------:R-:W-:Y:S02]  /*1f50*/  FSEL R51, R51, -INF , !P3 ;  /* 0xff80000033337808 */ /* 0x000fe40005800000 */
[----:B------:R-:W-:Y:S02]  /*1f60*/  FMNMX R12, R50, R11, !PT ;  /* 0x0000000b320c7209 */ /* 0x000fe40007800000 */
[----:B------:R-:W-:Y:S02]  /*1f70*/  FSEL R54, R54, -INF , !P4 ;  /* 0xff80000036367808 */ /* 0x000fe40006000000 */
[----:B------:R-:W-:-:S02]  /*1f80*/  FMNMX R11, R51, R12, !PT ;  /* 0x0000000c330b7209 */ /* 0x000fc40007800000 */
[----:B------:R-:W-:Y:S02]  /*1f90*/  FSEL R55, R55, -INF , !P5 ;  /* 0xff80000037377808 */ /* 0x000fe40006800000 */
[----:B------:R-:W-:-:S04]  /*1fa0*/  FMNMX R12, R54, R11, !PT ;  /* 0x0000000b360c7209 */ /* 0x000fc80007800000 */
[----:B------:R-:W-:Y:S02]  /*1fb0*/  FMNMX R12, R55, R12, !PT ;  /* 0x0000000c370c7209 */ /* 0x000fe40007800000 */
[----:B---3--:R-:W-:-:S03]  /*1fc0*/  FMNMX R15, R14, R15, !PT ;  /* 0x0000000f0e0f7209 */ /* 0x008fc60007800000 */
[----:B------:R-:W3:Y:S04]  /*1fd0*/  SHFL.BFLY PT, R11, R12, 0x1, 0x1f ;  /* 0x0c201f000c0b7f89 */ /* 0x000ee800000e0000 */
[----:B------:R-:W4:Y:S01]  /*1fe0*/  SHFL.BFLY PT, R14, R15, 0x2, 0x1f ;  /* 0x0c401f000f0e7f89 */ /* 0x000f2200000e0000 */
[----:B---3--:R-:W-:Y:S02]  /*1ff0*/  FMNMX R11, R12, R11, !PT ;  /* 0x0000000b0c0b7209 */ /* 0x008fe40007800000 */
[----:B----4-:R-:W-:-:S03]  /*2000*/  FMNMX R17, R15, R14, !PT ;  /* 0x0000000e0f117209 */ /* 0x010fc60007800000 */
[----:B------:R-:W3:Y:S01]  /*2010*/  SHFL.BFLY PT, R14, R11, 0x2, 0x1f ;  /* 0x0c401f000b0e7f89 */ /* 0x000ee200000e0000 */
[----:B------:R-:W-:-:S04]  /*2020*/  FSETP.NEU.AND P1, PT, R17, -INF , PT ;  /* 0xff8000001100780b */ /* 0x000fc80003f2d000 */
[----:B------:R-:W-:-:S05]  /*2030*/  FSEL R19, R17, RZ, P1 ;  /* 0x000000ff11137208 */ /* 0x000fca0000800000 */
[----:B------:R-:W-:-:S04]  /*2040*/  FMUL R80, R19, UR6 ;  /* 0x0000000613507c20 */ /* 0x000fc80008400000 */
[--C-:B------:R-:W-:Y:S01]  /*2050*/  FFMA R24, R24, UR6, -R80.reuse ;  /* 0x0000000618187c23 */ /* 0x100fe20008000850 */
[--C-:B------:R-:W-:Y:S01]  /*2060*/  FFMA R25, R25, UR6, -R80.reuse ;  /* 0x0000000619197c23 */ /* 0x100fe20008000850 */
[--C-:B------:R-:W-:Y:S01]  /*2070*/  FFMA R15, R28, UR6, -R80.reuse ;  /* 0x000000061c0f7c23 */ /* 0x100fe20008000850 */
[--C-:B------:R-:W-:Y:S01]  /*2080*/  FFMA R20, R29, UR6, -R80.reuse ;  /* 0x000000061d147c23 */ /* 0x100fe20008000850 */
[--C-:B------:R-:W-:Y:S01]  /*2090*/  FFMA R86, R32, UR6, -R80.reuse ;  /* 0x0000000620567c23 */ /* 0x100fe20008000850 */
[----:B------:R-:W-:Y:S01]  /*20a0*/  FSETP.GEU.AND P4, PT, R24, -126, PT ;  /* 0xc2fc00001800780b */ /* 0x000fe20003f8e000 */
[--C-:B------:R-:W-:Y:S01]  /*20b0*/  FFMA R85, R33, UR6, -R80.reuse ;  /* 0x0000000621557c23 */ /* 0x100fe20008000850 */
[----:B------:R-:W-:Y:S01]  /*20c0*/  FSETP.GEU.AND P5, PT, R25, -126, PT ;  /* 0xc2fc00001900780b */ /* 0x000fe20003fae000 */
[--C-:B------:R-:W-:Y:S01]  /*20d0*/  FFMA R87, R36, UR6, -R80.reuse ;  /* 0x0000000624577c23 */ /* 0x100fe20008000850 */
[----:B---3--:R-:W-:Y:S01]  /*20e0*/  FMNMX R14, R11, R14, !PT ;  /* 0x0000000e0b0e7209 */ /* 0x008fe20007800000 */
[--C-:B------:R-:W-:Y:S01]  /*20f0*/  FFMA R88, R37, UR6, -R80.reuse ;  /* 0x0000000625587c23 */ /* 0x100fe20008000850 */
[----:B------:R-:W-:Y:S01]  /*2100*/  FSETP.GEU.AND P6, PT, R15, -126, PT ;  /* 0xc2fc00000f00780b */ /* 0x000fe20003fce000 */
[--C-:B------:R-:W-:Y:S01]  /*2110*/  FFMA R76, R40, UR6, -R80.reuse ;  /* 0x00000006284c7c23 */ /* 0x100fe20008000850 */
[----:B------:R-:W-:Y:S01]  /*2120*/  FSETP.NEU.AND P1, PT, R14, -INF , PT ;  /* 0xff8000000e00780b */ /* 0x000fe20003f2d000 */
[--C-:B------:R-:W-:Y:S01]  /*2130*/  FFMA R77, R41, UR6, -R80.reuse ;  /* 0x00000006294d7c23 */ /* 0x100fe20008000850 */
[--C-:B------:R-:W-:Y:S01]  /*2140*/  FFMA R79, R44, UR6, -R80.reuse ;  /* 0x000000062c4f7c23 */ /* 0x100fe20008000850 */
[--C-:B------:R-:W-:Y:S01]  /*2150*/  FFMA R81, R45, UR6, -R80.reuse ;  /* 0x000000062d517c23 */ /* 0x100fe20008000850 */
[----:B------:R-:W-:Y:S01]  /*2160*/  FSEL R11, R14, RZ, P1 ;  /* 0x000000ff0e0b7208 */ /* 0x000fe20000800000 */
[----:B------:R-:W-:Y:S01]  /*2170*/  @!P4 FMUL R24, R24, 0.5 ;  /* 0x3f0000001818c820 */ /* 0x000fe20000400000 */
[----:B------:R-:W-:Y:S01]  /*2180*/  FSETP.GEU.AND P1, PT, R20, -126, PT ;  /* 0xc2fc00001400780b */ /* 0x000fe20003f2e000 */
[----:B------:R-:W-:Y:S01]  /*2190*/  @!P5 FMUL R25, R25, 0.5 ;  /* 0x3f0000001919d820 */ /* 0x000fe20000400000 */
[--C-:B------:R-:W-:Y:S01]  /*21a0*/  FFMA R21, R21, UR6, -R80.reuse ;  /* 0x0000000615157c23 */ /* 0x100fe20008000850 */
[----:B------:R-:W-:Y:S01]  /*21b0*/  FMUL R91, R11, UR6 ;  /* 0x000000060b5b7c20 */ /* 0x000fe20008400000 */
[----:B------:R3:W4:Y:S01]  /*21c0*/  MUFU.EX2 R12, R24 ;  /* 0x00000018000c7308 */ /* 0x0007220000000800 */
[----:B------:R-:W-:Y:S01]  /*21d0*/  @!P6 FMUL R15, R15, 0.5 ;  /* 0x3f0000000f0fe820 */ /* 0x000fe20000400000 */
[--C-:B------:R-:W-:Y:S01]  /*21e0*/  FFMA R23, R23, UR6, -R80.reuse ;  /* 0x0000000617177c23 */ /* 0x100fe20008000850 */
[--C-:B------:R-:W-:Y:S01]  /*21f0*/  FFMA R22, R26, UR6, -R91.reuse ;  /* 0x000000061a167c23 */ /* 0x100fe2000800085b */
[--C-:B------:R-:W-:Y:S01]  /*2200*/  FFMA R19, R27, UR6, -R91.reuse ;  /* 0x000000061b137c23 */ /* 0x100fe2000800085b */
[--C-:B------:R-:W-:Y:S01]  /*2210*/  FFMA R30, R30, UR6, -R91.reuse ;  /* 0x000000061e1e7c23 */ /* 0x100fe2000800085b */
[--C-:B------:R-:W-:Y:S01]  /*2220*/  FFMA R31, R31, UR6, -R91.reuse ;  /* 0x000000061f1f7c23 */ /* 0x100fe2000800085b */
[--C-:B------:R-:W-:Y:S01]  /*2230*/  FFMA R78, R52, UR6, -R80.reuse ;  /* 0x00000006344e7c23 */ /* 0x100fe20008000850 */
[----:B------:R-:W5:Y:S01]  /*2240*/  MUFU.EX2 R11, R25 ;  /* 0x00000019000b7308 */ /* 0x000f620000000800 */
[----:B---3--:R-:W-:Y:S01]  /*2250*/  P2R R24, PR, RZ, 0x40 ;  /* 0x00000040ff187803 */ /* 0x008fe20000000000 */
[----:B------:R-:W3:Y:S01]  /*2260*/  SYNCS.PHASECHK.TRANS64.TRYWAIT P6, [R2+URZ+0xf008], R57 ;  /* 0x00f00839020075a7 */ /* 0x000ee200080c017f */
[----:B------:R-:W-:Y:S01]  /*2270*/  FSETP.GEU.AND P2, PT, R22, -126, PT ;  /* 0xc2fc00001600780b */ /* 0x000fe20003f4e000 */
[----:B------:R-:W-:Y:S01]  /*2280*/  @!P1 FMUL R20, R20, 0.5 ;  /* 0x3f00000014149820 */ /* 0x000fe20000400000 */
[----:B------:R-:W-:Y:S01]  /*2290*/  FSETP.GEU.AND P3, PT, R19, -126, PT ;  /* 0xc2fc00001300780b */ /* 0x000fe20003f6e000 */
[--C-:B------:R-:W-:Y:S01]  /*22a0*/  FFMA R94, R34, UR6, -R91.reuse ;  /* 0x00000006225e7c23 */ /* 0x100fe2000800085b */
[--C-:B------:R-:W-:Y:S01]  /*22b0*/  FFMA R98, R35, UR6, -R91.reuse ;  /* 0x0000000623627c23 */ /* 0x100fe2000800085b */
[----:B------:R-:W1:Y:S01]  /*22c0*/  MUFU.EX2 R15, R15 ;  /* 0x0000000f000f7308 */ /* 0x000e620000000800 */
[----:B----4-:R-:W-:Y:S01]  /*22d0*/  @!P4 FMUL R12, R12, R12 ;  /* 0x0000000c0c0cc220 */ /* 0x010fe20000400000 */
[----:B------:R-:W-:Y:S01]  /*22e0*/  FSETP.GEU.AND P4, PT, R30, -126, PT ;  /* 0xc2fc00001e00780b */ /* 0x000fe20003f8e000 */
[--C-:B------:R-:W-:Y:S01]  /*22f0*/  FFMA R101, R38, UR6, -R91.reuse ;  /* 0x0000000626657c23 */ /* 0x100fe2000800085b */
[--C-:B------:R-:W-:Y:S01]  /*2300*/  FFMA R102, R39, UR6, -R91.reuse ;  /* 0x0000000627667c23 */ /* 0x100fe2000800085b */
[--C-:B------:R-:W-:Y:S01]  /*2310*/  FFMA R92, R42, UR6, -R91.reuse ;  /* 0x000000062a5c7c23 */ /* 0x100fe2000800085b */
[--C-:B------:R-:W-:Y:S01]  /*2320*/  FFMA R93, R43, UR6, -R91.reuse ;  /* 0x000000062b5d7c23 */ /* 0x100fe2000800085b */
[--C-:B------:R-:W-:Y:S01]  /*2330*/  FFMA R100, R46, UR6, -R91.reuse ;  /* 0x000000062e647c23 */ /* 0x100fe2000800085b */
[----:B------:R-:W-:Y:S01]  /*2340*/  @!P2 FMUL R22, R22, 0.5 ;  /* 0x3f0000001616a820 */ /* 0x000fe20000400000 */
[----:B-----5:R-:W-:Y:S01]  /*2350*/  @!P5 FMUL R11, R11, R11 ;  /* 0x0000000b0b0bd220 */ /* 0x020fe20000400000 */
[----:B------:R-:W-:Y:S01]  /*2360*/  FSETP.GEU.AND P5, PT, R31, -126, PT ;  /* 0xc2fc00001f00780b */ /* 0x000fe20003fae000 */
[----:B------:R-:W-:Y:S01]  /*2370*/  @!P3 FMUL R19, R19, 0.5 ;  /* 0x3f0000001313b820 */ /* 0x000fe20000400000 */
[----:B------:R-:W4:Y:S01]  /*2380*/  MUFU.EX2 R20, R20 ;  /* 0x0000001400147308 */ /* 0x000f220000000800 */
[--C-:B------:R-:W-:Y:S01]  /*2390*/  FFMA R99, R47, UR6, -R91.reuse ;  /* 0x000000062f637c23 */ /* 0x100fe2000800085b */
[--C-:B------:R-:W-:Y:S01]  /*23a0*/  FFMA R84, R50, UR6, -R91.reuse ;  /* 0x0000000632547c23 */ /* 0x100fe2000800085b */
[----:B------:R-:W-:Y:S01]  /*23b0*/  @!P4 FMUL R30, R30, 0.5 ;  /* 0x3f0000001e1ec820 */ /* 0x000fe20000400000 */
[--C-:B------:R-:W-:Y:S01]  /*23c0*/  FFMA R89, R51, UR6, -R91.reuse ;  /* 0x0000000633597c23 */ /* 0x100fe2000800085b */
[--C-:B------:R-:W-:Y:S01]  /*23d0*/  FFMA R90, R54, UR6, -R91.reuse ;  /* 0x00000006365a7c23 */ /* 0x100fe2000800085b */
[----:B------:R-:W-:Y:S01]  /*23e0*/  FFMA R80, R53, UR6, -R80 ;  /* 0x0000000635507c23 */ /* 0x000fe20008000850 */
[----:B------:R-:W-:Y:S01]  /*23f0*/  FFMA R91, R55, UR6, -R91 ;  /* 0x00000006375b7c23 */ /* 0x000fe2000800085b */
[----:B------:R-:W1:Y:S03]  /*2400*/  MUFU.EX2 R22, R22 ;  /* 0x0000001600167308 */ /* 0x000e660000000800 */
[----:B------:R-:W-:-:S05]  /*2410*/  @!P5 FMUL R31, R31, 0.5 ;  /* 0x3f0000001f1fd820 */ /* 0x000fca0000400000 */
[----:B------:R-:W1:Y:S08]  /*2420*/  MUFU.EX2 R19, R19 ;  /* 0x0000001300137308 */ /* 0x000e700000000800 */
[----:B------:R1:W1:Y:S08]  /*2430*/  MUFU.EX2 R82, R30 ;  /* 0x0000001e00527308 */ /* 0x0002700000000800 */
[----:B------:R1:W1:Y:S01]  /*2440*/  MUFU.EX2 R83, R31 ;  /* 0x0000001f00537308 */ /* 0x0002620000000800 */
[----:B---34-:R-:W-:Y:S05]  /*2450*/  @!P6 BRA `(.L_x_23) ;  /* 0x00000068008ce947 */ /* 0x018fea0003800000 */
.L_x_81:
[----:B------:R-:W-:Y:S01]  /*2460*/  ISETP.NE.AND P6, PT, R24, RZ, PT ;  /* 0x000000ff1800720c */ /* 0x000fe20003fc5270 */
[----:B------:R-:W-:Y:S01]  /*2470*/  @!P1 FMUL R20, R20, R20 ;  /* 0x0000001414149220 */ /* 0x000fe20000400000 */
[----:B-1----:R-:W-:Y:S01]  /*2480*/  @!P2 FMUL R22, R22, R22 ;  /* 0x000000161616a220 */ /* 0x002fe20000400000 */
[----:B------:R-:W-:Y:S01]  /*2490*/  @!P3 FMUL R19, R19, R19 ;  /* 0x000000131313b220 */ /* 0x000fe20000400000 */
[----:B------:R-:W-:Y:S01]  /*24a0*/  @!P4 FMUL R82, R82, R82 ;  /* 0x000000525252c220 */ /* 0x000fe20000400000 */
[----:B------:R-:W-:Y:S01]  /*24b0*/  @!P5 FMUL R83, R83, R83 ;  /* 0x000000535353d220 */ /* 0x000fe20000400000 */
[----:B------:R-:W-:Y:S01]  /*24c0*/  ULOP3.LUT UR23, UR23, 0x1000000, URZ, 0xfc, !UPT ;  /* 0x0100000017177892 */ /* 0x000fe2000f8efc3f */
[----:B------:R-:W-:Y:S01]  /*24d0*/  F2FP.F16.F32.PACK_AB R72, R11, R12 ;  /* 0x0000000c0b48723e */ /* 0x000fe200000000ff */
[----:B------:R-:W-:Y:S01]  /*24e0*/  UMOV UR7, 0x80000020 ;  /* 0x8000002000077882 */ /* 0x000fe20000000000 */
[----:B------:R-:W-:Y:S01]  /*24f0*/  F2FP.F16.F32.PACK_AB R73, R19, R22 ;  /* 0x000000161349723e */ /* 0x000fe200000000ff */
[----:B------:R-:W-:Y:S01]  /*2500*/  UIADD3 UR6, UR23, 0x300, URZ ;  /* 0x0000030017067890 */ /* 0x000fe2000fffe03f */
[----:B------:R-:W-:Y:S01]  /*2510*/  F2FP.F16.F32.PACK_AB R75, R83, R82 ;  /* 0x00000052534b723e */ /* 0x000fe200000000ff */
[----:B------:R-:W-:Y:S01]  /*2520*/  ULDC UR14, c[0x0][0x604] ;  /* 0x00018100000e7ab9 */ /* 0x000fe20000000800 */
[----:B------:R-:W-:Y:S01]  /*2530*/  @!P6 FMUL R15, R15, R15 ;  /* 0x0000000f0f0fe220 */ /* 0x000fe20000400000 */
[----:B------:R-:W-:Y:S01]  /*2540*/  FSETP.GEU.AND P6, PT, R86, -126, PT ;  /* 0xc2fc00005600780b */ /* 0x000fe20003fce000 */
[----:B------:R-:W-:Y:S01]  /*2550*/  ULDC UR15, c[0x0][0x28c] ;  /* 0x0000a300000f7ab9 */ /* 0x000fe20000000800 */
[----:B------:R-:W-:Y:S01]  /*2560*/  FSETP.GEU.AND P5, PT, R85, -126, PT ;  /* 0xc2fc00005500780b */ /* 0x000fe20003fae000 */
[----:B------:R-:W-:Y:S01]  /*2570*/  VIADD R10, R10, 0x40 ;  /* 0x000000400a0a7836 */ /* 0x000fe20000000000 */
[----:B------:R-:W-:-:S02]  /*2580*/  F2FP.F16.F32.PACK_AB R74, R20, R15 ;  /* 0x0000000f144a723e */ /* 0x000fc400000000ff */
[----:B------:R-:W-:Y:S02]  /*2590*/  FSETP.GEU.AND P2, PT, R87, -126, PT ;  /* 0xc2fc00005700780b */ /* 0x000fe40003f4e000 */
[----:B--23--:R-:W-:Y:S01]  /*25a0*/  WARPGROUP.ARRIVE ;  /* 0x00000000000079c5 */ /* 0x00cfe20000000000 */
[----:B------:R-:W-:Y:S02]  /*25b0*/  FSETP.GEU.AND P1, PT, R88, -126, PT ;  /* 0xc2fc00005800780b */ /* 0x000fe40003f2e000 */
[----:B------:R-:W-:Y:S02]  /*25c0*/  FSETP.GEU.AND P4, PT, R94, -126, PT ;  /* 0xc2fc00005e00780b */ /* 0x000fe40003f8e000 */
[----:B------:R-:W-:Y:S01]  /*25d0*/  @!P6 FMUL R86, R86, 0.5 ;  /* 0x3f0000005656e820 */ /* 0x000fe20000400000 */
[----:B------:R-:W-:Y:S01]  /*25e0*/  HGMMA.64x96x16.F32 R24, R72, gdesc[UR4].tnspB, RZ, !UPT, gsb0 ;  /* 0x4160000448187df0 */ /* 0x000fe2000c0008ff */
[----:B------:R-:W-:Y:S01]  /*25f0*/  @!P5 FMUL R85, R85, 0.5 ;  /* 0x3f0000005555d820 */ /* 0x000fe20000400000 */
[----:B------:R-:W-:Y:S01]  /*2600*/  FSETP.GEU.AND P3, PT, R98, -126, PT ;  /* 0xc2fc00006200780b */ /* 0x000fe20003f6e000 */
[----:B------:R-:W-:Y:S01]  /*2610*/  UIADD3 UR6, UR23, 0x340, URZ ;  /* 0x0000034017067890 */ /* 0x000fe2000fffe03f */
[----:B------:R-:W-:Y:S01]  /*2620*/  LEA.HI.SX32 R18, R18, 0xffffffff, 0x1a ;  /* 0xffffffff12127811 */ /* 0x000fe200078fd2ff */
[----:B------:R-:W1:Y:S01]  /*2630*/  MUFU.EX2 R86, R86 ;  /* 0x0000005600567308 */ /* 0x000e620000000800 */
[----:B------:R-:W-:Y:S01]  /*2640*/  @!P2 FMUL R87, R87, 0.5 ;  /* 0x3f0000005757a820 */ /* 0x000fe20000400000 */
[----:B------:R-:W-:Y:S01]  /*2650*/  UMOV UR7, 0x80000020 ;  /* 0x8000002000077882 */ /* 0x000fe20000000000 */
[----:B------:R-:W-:-:S02]  /*2660*/  @!P1 FMUL R88, R88, 0.5 ;  /* 0x3f00000058589820 */ /* 0x000fc40000400000 */
[----:B------:R-:W-:-:S03]  /*2670*/  @!P4 FMUL R94, R94, 0.5 ;  /* 0x3f0000005e5ec820 */ /* 0x000fc60000400000 */
[----:B------:R-:W2:Y:S02]  /*2680*/  MUFU.EX2 R85, R85 ;  /* 0x0000005500557308 */ /* 0x000ea40000000800 */
[----:B------:R-:W-:-:S06]  /*2690*/  @!P3 FMUL R98, R98, 0.5 ;  /* 0x3f0000006262b820 */ /* 0x000fcc0000400000 */
[----:B------:R-:W3:Y:S01]  /*26a0*/  MUFU.EX2 R87, R87 ;  /* 0x0000005700577308 */ /* 0x000ee20000000800 */
[----:B-1----:R-:W-:Y:S01]  /*26b0*/  @!P6 FMUL R86, R86, R86 ;  /* 0x000000565656e220 */ /* 0x002fe20000400000 */
[----:B------:R-:W-:-:S06]  /*26c0*/  FSETP.GEU.AND P6, PT, R101, -126, PT ;  /* 0xc2fc00006500780b */ /* 0x000fcc0003fce000 */
[----:B------:R-:W1:Y:S01]  /*26d0*/  MUFU.EX2 R88, R88 ;  /* 0x0000005800587308 */ /* 0x000e620000000800 */
[----:B--2---:R-:W-:Y:S01]  /*26e0*/  @!P5 FMUL R85, R85, R85 ;  /* 0x000000555555d220 */ /* 0x004fe20000400000 */
[----:B------:R-:W-:-:S05]  /*26f0*/  FSETP.GEU.AND P5, PT, R102, -126, PT ;  /* 0xc2fc00006600780b */ /* 0x000fca0003fae000 */
[----:B------:R-:W-:Y:S01]  /*2700*/  @!P6 FMUL R101, R101, 0.5 ;  /* 0x3f0000006565e820 */ /* 0x000fe20000400000 */
[----:B------:R-:W2:Y:S01]  /*2710*/  MUFU.EX2 R94, R94 ;  /* 0x0000005e005e7308 */ /* 0x000ea20000000800 */
[----:B---3--:R-:W-:Y:S01]  /*2720*/  @!P2 FMUL R87, R87, R87 ;  /* 0x000000575757a220 */ /* 0x008fe20000400000 */
[----:B------:R-:W-:-:S05]  /*2730*/  FSETP.GEU.AND P2, PT, R76, -126, PT ;  /* 0xc2fc00004c00780b */ /* 0x000fca0003f4e000 */
[----:B------:R-:W-:Y:S01]  /*2740*/  @!P5 FMUL R102, R102, 0.5 ;  /* 0x3f0000006666d820 */ /* 0x000fe20000400000 */
[----:B------:R-:W3:Y:S01]  /*2750*/  MUFU.EX2 R95, R98 ;  /* 0x00000062005f7308 */ /* 0x000ee20000000800 */
[----:B-1----:R-:W-:Y:S01]  /*2760*/  @!P1 FMUL R88, R88, R88 ;  /* 0x0000005858589220 */ /* 0x002fe20000400000 */
[----:B------:R-:W-:-:S05]  /*2770*/  FSETP.GEU.AND P1, PT, R81, -126, PT ;  /* 0xc2fc00005100780b */ /* 0x000fca0003f2e000 */
[----:B------:R-:W-:Y:S01]  /*2780*/  @!P2 FMUL R76, R76, 0.5 ;  /* 0x3f0000004c4ca820 */ /* 0x000fe20000400000 */
        /* <DEDUP_REMOVED lines=18> */
[----:B------:R-:W-:-:S03]  /*28b0*/  FSETP.GEU.AND P2, PT, R100, -126, PT ;  /* 0xc2fc00006400780b */ /* 0x000fc60003f4e000 */
[----:B------:R-:W-:Y:S02]  /*28c0*/  FADD R12, R12, R101 ;  /* 0x000000650c0c7221 */ /* 0x000fe40000000000 */
[----:B------:R-:W-:Y:S01]  /*28d0*/  @!P5 FMUL R92, R92, 0.5 ;  /* 0x3f0000005c5cd820 */ /* 0x000fe20000400000 */
[----:B------:R-:W3:Y:S01]  /*28e0*/  MUFU.EX2 R102, R77 ;  /* 0x0000004d00667308 */ /* 0x000ee20000000800 */
[----:B-1----:R-:W-:Y:S01]  /*28f0*/  @!P1 FMUL R81, R81, R81 ;  /* 0x0000005151519220 */ /* 0x002fe20000400000 */
[----:B------:R-:W-:-:S03]  /*2900*/  FSETP.GEU.AND P1, PT, R78, -126, PT ;  /* 0xc2fc00004e00780b */ /* 0x000fc60003f2e000 */
[----:B------:R-:W-:Y:S02]  /*2910*/  FADD R20, R20, R81 ;  /* 0x0000005114147221 */ /* 0x000fe40000000000 */
[----:B------:R-:W-:Y:S01]  /*2920*/  @!P2 FMUL R100, R100, 0.5 ;  /* 0x3f0000006464a820 */ /* 0x000fe20000400000 */
[----:B------:R-:W1:Y:S01]  /*2930*/  MUFU.EX2 R103, R92 ;  /* 0x0000005c00677308 */ /* 0x000e620000000800 */
[----:B--2---:R-:W-:Y:S01]  /*2940*/  @!P3 FMUL R104, R104, R104 ;  /* 0x000000686868b220 */ /* 0x004fe20000400000 */
[----:B------:R-:W-:-:S03]  /*2950*/  FSETP.GEU.AND P3, PT, R21, -126, PT ;  /* 0xc2fc00001500780b */ /* 0x000fc60003f6e000 */
[----:B------:R-:W-:Y:S02]  /*2960*/  FADD R15, R15, R104 ;  /* 0x000000680f0f7221 */ /* 0x000fe40000000000 */
[----:B------:R-:W-:Y:S01]  /*2970*/  @!P1 FMUL R78, R78, 0.5 ;  /* 0x3f0000004e4e9820 */ /* 0x000fe20000400000 */
[----:B------:R-:W2:Y:S01]  /*2980*/  MUFU.EX2 R76, R93 ;  /* 0x0000005d004c7308 */ /* 0x000ea20000000800 */
[----:B------:R-:W-:Y:S02]  /*2990*/  WARPGROUP.DEPBAR.LE gsb0, 0x0 ;  /* 0x00008000000079c5 */ /* 0x000fe40000010000 */
[----:B------:R-:W-:Y:S01]  /*29a0*/  F2FP.F16.F32.PACK_AB R72, R85, R86 ;  /* 0x000000565548723e */ /* 0x000fe200000000ff */
[----:B---3--:R-:W-:Y:S01]  /*29b0*/  @!P6 FMUL R102, R102, R102 ;  /* 0x000000666666e220 */ /* 0x008fe20000400000 */
[----:B------:R-:W-:Y:S02]  /*29c0*/  F2FP.F16.F32.PACK_AB R74, R88, R87 ;  /* 0x00000057584a723e */ /* 0x000fe400000000ff */
[----:B------:R-:W-:Y:S01]  /*29d0*/  F2FP.F16.F32.PACK_AB R73, R95, R94 ;  /* 0x0000005e5f49723e */ /* 0x000fe200000000ff */
[----:B------:R-:W3:Y:S01]  /*29e0*/  MUFU.EX2 R79, R100 ;  /* 0x00000064004f7308 */ /* 0x000ee20000000800 */
[----:B------:R-:W-:Y:S01]  /*29f0*/  F2FP.F16.F32.PACK_AB R75, R96, R97 ;  /* 0x00000061604b723e */ /* 0x000fe200000000ff */
[----:B-1----:R-:W-:Y:S01]  /*2a00*/  @!P5 FMUL R103, R103, R103 ;  /* 0x000000676767d220 */ /* 0x002fe20000400000 */
[----:B------:R-:W-:Y:S01]  /*2a10*/  FSETP.GEU.AND P6, PT, R99, -126, PT ;  /* 0xc2fc00006300780b */ /* 0x000fe20003fce000 */
[----:B------:R-:W-:Y:S01]  /*2a20*/  @!P3 FMUL R21, R21, 0.5 ;  /* 0x3f0000001515b820 */ /* 0x000fe20000400000 */
[----:B------:R-:W-:Y:S01]  /*2a30*/  WARPGROUP.ARRIVE ;  /* 0x00000000000079c5 */ /* 0x000fe20000000000 */
[----:B------:R-:W-:Y:S01]  /*2a40*/  FSETP.GEU.AND P5, PT, R80, -126, PT ;  /* 0xc2fc00005000780b */ /* 0x000fe20003fae000 */
[----:B------:R-:W-:Y:S01]  /*2a50*/  FADD R22, R22, R103 ;  /* 0x0000006716167221 */ /* 0x000fe20000000000 */
[----:B------:R-:W1:Y:S01]  /*2a60*/  MUFU.EX2 R78, R78 ;  /* 0x0000004e004e7308 */ /* 0x000e620000000800 */
[----:B--2---:R-:W-:Y:S01]  /*2a70*/  @!P4 FMUL R76, R76, R76 ;  /* 0x0000004c4c4cc220 */ /* 0x004fe20000400000 */
[----:B------:R-:W-:Y:S01]  /*2a80*/  FSETP.GEU.AND P4, PT, R84, -126, PT ;  /* 0xc2fc00005400780b */ /* 0x000fe20003f8e000 */
[----:B------:R-:W-:Y:S01]  /*2a90*/  HGMMA.64x96x16.F32 R24, R72, gdesc[UR4].tnspB, R24, gsb0 ;  /* 0x4160000448187df0 */ /* 0x000fe20008000818 */
[----:B------:R-:W-:Y:S01]  /*2aa0*/  UIADD3 UR6, UR23, 0x380, URZ ;  /* 0x0000038017067890 */ /* 0x000fe2000fffe03f */
[----:B------:R-:W-:Y:S01]  /*2ab0*/  FADD R19, R19, R76 ;  /* 0x0000004c13137221 */ /* 0x000fe20000000000 */
[----:B------:R-:W-:-:S02]  /*2ac0*/  UMOV UR7, 0x80000020 ;  /* 0x8000002000077882 */ /* 0x000fc40000000000 */
[----:B------:R-:W-:Y:S01]  /*2ad0*/  @!P6 FMUL R99, R99, 0.5 ;  /* 0x3f0000006363e820 */ /* 0x000fe20000400000 */
[----:B---3--:R-:W-:Y:S01]  /*2ae0*/  @!P2 FMUL R79, R79, R79 ;  /* 0x0000004f4f4fa220 */ /* 0x008fe20000400000 */
[----:B------:R-:W2:Y:S01]  /*2af0*/  MUFU.EX2 R21, R21 ;  /* 0x0000001500157308 */ /* 0x000ea20000000800 */
[----:B------:R-:W-:Y:S01]  /*2b00*/  FSETP.GEU.AND P2, PT, R89, -126, PT ;  /* 0xc2fc00005900780b */ /* 0x000fe20003f4e000 */
[----:B------:R-:W-:-:S03]  /*2b10*/  @!P5 FMUL R80, R80, 0.5 ;  /* 0x3f0000005050d820 */ /* 0x000fc60000400000 */
[----:B------:R-:W-:Y:S01]  /*2b20*/  @!P4 FMUL R84, R84, 0.5 ;  /* 0x3f0000005454c820 */ /* 0x000fe20000400000 */
[----:B-1----:R-:W-:Y:S02]  /*2b30*/  @!P1 FMUL R78, R78, R78 ;  /* 0x0000004e4e4e9220 */ /* 0x002fe40000400000 */
[----:B------:R-:W1:Y:S01]  /*2b40*/  MUFU.EX2 R98, R99 ;  /* 0x0000006300627308 */ /* 0x000e620000000800 */
[----:B------:R-:W-:-:S05]  /*2b50*/  ISETP.GE.AND P1, PT, R13, 0x81, PT ;  /* 0x000000810d00780c */ /* 0x000fca0003f26270 */
[----:B------:R-:W-:Y:S02]  /*2b60*/  @!P2 FMUL R89, R89, 0.5 ;  /* 0x3f0000005959a820 */ /* 0x000fe40000400000 */
[----:B------:R-:W3:Y:S01]  /*2b70*/  MUFU.EX2 R77, R80 ;  /* 0x00000050004d7308 */ /* 0x000ee20000000800 */
[----:B--2---:R-:W-:Y:S01]  /*2b80*/  @!P3 FMUL R21, R21, R21 ;  /* 0x000000151515b220 */ /* 0x004fe20000400000 */
[----:B------:R-:W-:-:S06]  /*2b90*/  FSETP.GEU.AND P3, PT, R90, -126, PT ;  /* 0xc2fc00005a00780b */ /* 0x000fcc0003f6e000 */
[----:B------:R-:W2:Y:S01]  /*2ba0*/  MUFU.EX2 R93, R84 ;  /* 0x00000054005d7308 */ /* 0x000ea20000000800 */
[----:B-1----:R-:W-:Y:S01]  /*2bb0*/  @!P6 FMUL R98, R98, R98 ;  /* 0x000000626262e220 */ /* 0x002fe20000400000 */
[----:B------:R-:W-:-:S03]  /*2bc0*/  FSETP.GEU.AND P6, PT, R23, -126, PT ;  /* 0xc2fc00001700780b */ /* 0x000fc60003fce000 */
[----:B------:R-:W-:Y:S02]  /*2bd0*/  FADD R83, R83, R98 ;  /* 0x0000006253537221 */ /* 0x000fe40000000000 */
[----:B------:R-:W-:Y:S01]  /*2be0*/  @!P3 FMUL R90, R90, 0.5 ;  /* 0x3f0000005a5ab820 */ /* 0x000fe20000400000 */
[----:B------:R-:W1:Y:S01]  /*2bf0*/  MUFU.EX2 R100, R89 ;  /* 0x0000005900647308 */ /* 0x000e620000000800 */
[----:B---3--:R-:W-:-:S06]  /*2c00*/  @!P5 FMUL R77, R77, R77 ;  /* 0x0000004d4d4dd220 */ /* 0x008fcc0000400000 */
[----:B------:R-:W-:Y:S01]  /*2c10*/  @!P6 FMUL R23, R23, 0.5 ;  /* 0x3f0000001717e820 */ /* 0x000fe20000400000 */
[----:B------:R-:W3:Y:S01]  /*2c20*/  MUFU.EX2 R106, R90 ;  /* 0x0000005a006a7308 */ /* 0x000ee20000000800 */
[----:B--2---:R-:W-:-:S07]  /*2c30*/  @!P4 FMUL R93, R93, R93 ;  /* 0x0000005d5d5dc220 */ /* 0x004fce0000400000 */
[----:B------:R-:W2:Y:S01]  /*2c40*/  MUFU.EX2 R92, R23 ;  /* 0x00000017005c7308 */ /* 0x000ea20000000800 */
[----:B-1----:R-:W-:Y:S01]  /*2c50*/  @!P2 FMUL R100, R100, R100 ;  /* 0x000000646464a220 */ /* 0x002fe20000400000 */
[----:B---3--:R-:W-:Y:S01]  /*2c60*/  @!P3 FMUL R106, R106, R106 ;  /* 0x0000006a6a6ab220 */ /* 0x008fe20000400000 */
[----:B--2---:R-:W-:Y:S01]  /*2c70*/  @!P6 FMUL R92, R92, R92 ;  /* 0x0000005c5c5ce220 */ /* 0x004fe20000400000 */
[----:B------:R-:W-:-:S03]  /*2c80*/  FSETP.GEU.AND P6, PT, R91, -126, PT ;  /* 0xc2fc00005b00780b */ /* 0x000fc60003fce000 */
[----:B------:R-:W-:-:S10]  /*2c90*/  FADD R85, R85, R92 ;  /* 0x0000005c55557221 */ /* 0x000fd40000000000 */
[----:B------:R-:W-:-:S04]  /*2ca0*/  @!P6 FMUL R91, R91, 0.5 ;  /* 0x3f0000005b5be820 */ /* 0x000fc80000400000 */
[----:B------:R-:W1:Y:S02]  /*2cb0*/  MUFU.EX2 R23, R91 ;  /* 0x0000005b00177308 */ /* 0x000e640000000800 */
[----:B-1----:R-:W-:Y:S01]  /*2cc0*/  @!P6 FMUL R23, R23, R23 ;  /* 0x000000171717e220 */ /* 0x002fe20000400000 */
[----:B------:R-:W-:Y:S02]  /*2cd0*/  WARPGROUP.DEPBAR.LE gsb0, 0x0 ;  /* 0x00008000000079c5 */ /* 0x000fe40000010000 */
[----:B------:R-:W-:Y:S01]  /*2ce0*/  F2FP.F16.F32.PACK_AB R72, R102, R101 ;  /* 0x000000656648723e */ /* 0x000fe200000000ff */
[----:B------:R-:W-:Y:S01]  /*2cf0*/  FADD R102, R11, R102 ;  /* 0x000000660b667221 */ /* 0x000fe20000000000 */
[----:B------:R-:W-:Y:S01]  /*2d00*/  F2FP.F16.F32.PACK_AB R74, R81, R104 ;  /* 0x00000068514a723e */ /* 0x000fe200000000ff */
[----:B------:R-:W-:Y:S01]  /*2d10*/  FADD R96, R96, R23 ;  /* 0x0000001760607221 */ /* 0x000fe20000000000 */
[----:B------:R-:W-:Y:S01]  /*2d20*/  F2FP.F16.F32.PACK_AB R73, R76, R103 ;  /* 0x000000674c49723e */ /* 0x000fe200000000ff */
[----:B------:R-:W-:Y:S01]  /*2d30*/  FADD R85, R102, R85 ;  /* 0x0000005566557221 */ /* 0x000fe20000000000 */
[----:B------:R-:W-:Y:S01]  /*2d40*/  F2FP.F16.F32.PACK_AB R75, R98, R79 ;  /* 0x0000004f624b723e */ /* 0x000fe200000000ff */
[----:B------:R-:W-:Y:S01]  /*2d50*/  FADD R79, R82, R79 ;  /* 0x0000004f524f7221 */ /* 0x000fe20000000000 */
[----:B------:R-:W-:Y:S01]  /*2d60*/  IADD3 R11, R2, 0xf020, RZ ;  /* 0x0000f020020b7810 */ /* 0x000fe20007ffe0ff */
[----:B------:R-:W-:Y:S01]  /*2d70*/  FADD R96, R83, R96 ;  /* 0x0000006053607221 */ /* 0x000fe20000000000 */
[----:B------:R-:W-:-:S06]  /*2d80*/  WARPGROUP.ARRIVE ;  /* 0x00000000000079c5 */ /* 0x000fcc0000000000 */
[----:B------:R-:W-:Y:S01]  /*2d90*/  HGMMA.64x96x16.F32 R24, R72, gdesc[UR4].tnspB, R24, gsb0 ;  /* 0x4160000448187df0 */ /* 0x000fe20008000818 */
[----:B------:R-:W-:Y:S01]  /*2da0*/  UIADD3 UR6, UR23, 0x3c0, URZ ;  /* 0x000003c017067890 */ /* 0x000fe2000fffe03f */
[----:B------:R-:W-:Y:S01]  /*2db0*/  UMOV UR7, 0x80000020 ;  /* 0x8000002000077882 */ /* 0x000fe20000000000 */
        /* <DEDUP_REMOVED lines=9> */
[----:B------:R-:W-:Y:S01]  /*2e50*/  FADD R106, R97, R106 ;  /* 0x0000006a616a7221 */ /* 0x000fe20000000000 */
[----:B------:R-:W-:Y:S01]  /*2e60*/  FADD R100, R95, R100 ;  /* 0x000000645f647221 */ /* 0x000fe20000000000 */
[----:B------:R-:W-:Y:S01]  /*2e70*/  WARPGROUP.ARRIVE ;  /* 0x00000000000079c5 */ /* 0x000fe20000000000 */
[----:B------:R-:W-:Y:S01]  /*2e80*/  FADD R12, R12, R21 ;  /* 0x000000150c0c7221 */ /* 0x000fe20000000000 */
[----:B------:R-:W-:Y:S01]  /*2e90*/  FADD R15, R15, R78 ;  /* 0x0000004e0f0f7221 */ /* 0x000fe20000000000 */
[----:B------:R-:W-:Y:S01]  /*2ea0*/  FADD R20, R20, R77 ;  /* 0x0000004d14147221 */ /* 0x000fe20000000000 */
[----:B------:R-:W-:Y:S01]  /*2eb0*/  FADD R22, R22, R93 ;  /* 0x0000005d16167221 */ /* 0x000fe20000000000 */
[----:B------:R-:W-:Y:S01]  /*2ec0*/  FADD R79, R79, R106 ;  /* 0x0000006a4f4f7221 */ /* 0x000fe20000000000 */
[----:B------:R-:W-:Y:S01]  /*2ed0*/  HGMMA.64x96x16.F32 R24, R72, gdesc[UR4].tnspB, R24, gsb0 ;  /* 0x4160000448187df0 */ /* 0x000fe20008000818 */
[----:B------:R-:W-:Y:S01]  /*2ee0*/  FADD R19, R19, R100 ;  /* 0x0000006413137221 */ /* 0x000fe20000000000 */
[----:B------:R-:W-:Y:S01]  /*2ef0*/  FADD R12, R12, R15 ;  /* 0x0000000f0c0c7221 */ /* 0x000fe20000000000 */
[----:B------:R-:W-:Y:S01]  /*2f00*/  FADD R85, R85, R20 ;  /* 0x0000001455557221 */ /* 0x000fe20000000000 */
[----:B------:R-:W-:Y:S01]  /*2f10*/  FADD R22, R22, R79 ;  /* 0x0000004f16167221 */ /* 0x000fe20000000000 */
[----:B------:R-:W-:Y:S01]  /*2f20*/  FADD R19, R19, R96 ;  /* 0x0000006013137221 */ /* 0x000fe20000000000 */
[----:B------:R-:W-:Y:S01]  /*2f30*/  MOV R15, 0x2 ;  /* 0x00000002000f7802 */ /* 0x000fe20000000f00 */
[----:B------:R-:W-:-:S02]  /*2f40*/  FADD R13, R12, R85 ;  /* 0x000000550c0d7221 */ /* 0x000fc40000000000 */
[----:B------:R-:W-:Y:S01]  /*2f50*/  FADD R12, R22, R19 ;  /* 0x00000013160c7221 */ /* 0x000fe20000000000 */
[----:B------:R-:W-:Y:S02]  /*2f60*/  WARPGROUP.DEPBAR.LE gsb0, 0x0 ;  /* 0x00008000000079c5 */ /* 0x000fe40000010000 */
[----:B------:R-:W-:-:S04]  /*2f70*/  PRMT R72, RZ, 0x654, R11 ;  /* 0x00000654ff487816 */ /* 0x000fc8000000000b */
[----:B------:R1:W-:Y:S01]  /*2f80*/  SYNCS.ARRIVE.TRANS64.RED.A1T0 RZ, [R72+URZ], RZ ;  /* 0x000000ff48ff79a7 */ /* 0x0003e2000810043f */
[----:B------:R-:W-:Y:S05]  /*2f90*/  @!P1 BRA `(.L_x_24) ;  /* 0x0000002000109947 */ /* 0x000fea0003800000 */
[----:B------:R-:W-:Y:S01]  /*2fa0*/  IMAD.MOV.U32 R19, RZ, RZ, R17 ;  /* 0x000000ffff137224 */ /* 0x000fe200078e0011 */
[----:B------:R-:W-:Y:S01]  /*2fb0*/  MOV R21, R14 ;  /* 0x0000000e00157202 */ /* 0x000fe20000000f00 */
[----:B------:R-:W-:Y:S01]  /*2fc0*/  IMAD.MOV.U32 R15, RZ, RZ, 0x2 ;  /* 0x00000002ff0f7424 */ /* 0x000fe200078e00ff */
[----:B------:R-:W-:Y:S01]  /*2fd0*/  MOV R6, 0x1 ;  /* 0x0000000100067802 */ /* 0x000fe20000000f00 */
[----:B------:R-:W-:Y:S01]  /*2fe0*/  IMAD.MOV.U32 R3, RZ, RZ, RZ ;  /* 0x000000ffff037224 */ /* 0x000fe200078e00ff */
[----:B------:R-:W-:Y:S01]  /*2ff0*/  ULDC.64 UR38, c[0x0][0x198] ;  /* 0x0000660000267ab9 */ /* 0x000fe20000000a00 */
[----:B------:R-:W-:-:S05]  /*3000*/  ULDC UR22, c[0x0][0x604] ;  /* 0x0001810000167ab9 */ /* 0x000fca0000000800 */
.L_x_36:
[----:B------:R-:W-:Y:S01]  /*3010*/  LEA R17, R15, R2, 0x3 ;  /* 0x000000020f117211 */ /* 0x000fe200078e18ff */
[----:B------:R-:W-:Y:S05]  /*3020*/  YIELD ;  /* 0x0000000000007946 */ /* 0x000fea0003800000 */
[----:B------:R-:W-:Y:S02]  /*3030*/  SHF.L.U32 R14, R3, 0x1f, RZ ;  /* 0x0000001f030e7819 */ /* 0x000fe400000006ff */
[C---:B------:R-:W-:Y:S01]  /*3040*/  ISETP.GT.AND P1, PT, R18.reuse, 0x2, PT ;  /* 0x000000021200780c */ /* 0x040fe20003f24270 */
[----:B------:R-:W-:Y:S01]  /*3050*/  VIADD R18, R18, 0xffffffff ;  /* 0xffffffff12127836 */ /* 0x000fe20000000000 */
[----:B------:R-:W2:Y:S02]  /*3060*/  SYNCS.PHASECHK.TRANS64.TRYWAIT P2, [R17+URZ+0xf000], R14 ;  /* 0x00f0000e110075a7 */ /* 0x000ea4000804017f */
[----:B--2---:R-:W-:Y:S09]  /*3070*/  @!P2 BRA `(.L_x_25) ;  /* 0x0000005c0098a947 */ /* 0x004ff20003800000 */
.L_x_82:
[----:B------:R-:W-:Y:S05]  /*3080*/  WARPSYNC.ALL ;  /* 0x0000000000007948 */ /* 0x000fea0003800000 */
[----:B------:R-:W-:Y:S01]  /*3090*/  R2UR UR58, R15 ;  /* 0x000000000f3a72ca */ /* 0x000fe200000e0000 */
[----:B-1----:R-:W-:Y:S01]  /*30a0*/  WARPGROUP.ARRIVE ;  /* 0x00000000000079c5 */ /* 0x002fe20000000000 */
[----:B------:R-:W-:Y:S01]  /*30b0*/  UMOV UR59, 0x80000020 ;  /* 0x80000020003b7882 */ /* 0x000fe20000000000 */
[----:B------:R-:W-:Y:S01]  /*30c0*/  UMOV UR55, 0x80000020 ;  /* 0x8000002000377882 */ /* 0x000fe20000000000 */
[----:B------:R-:W-:Y:S01]  /*30d0*/  UMOV UR51, 0x80000020 ;  /* 0x8000002000337882 */ /* 0x000fe20000000000 */
[----:B------:R-:W-:Y:S01]  /*30e0*/  UMOV UR47, 0x80000020 ;  /* 0x80000020002f7882 */ /* 0x000fe20000000000 */
[----:B------:R-:W-:Y:S01]  /*30f0*/  UMOV UR43, 0x80000020 ;  /* 0x80000020002b7882 */ /* 0x000fe20000000000 */
[----:B------:R-:W-:Y:S01]  /*3100*/  UMOV UR7, 0x80000020 ;  /* 0x8000002000077882 */ /* 0x000fe20000000000 */
[----:B------:R-:W-:-:S05]  /*3110*/  ISETP.NE.AND P2, PT, R9, RZ, PT ;  /* 0x000000ff0900720c */ /* 0x000fca0003f45270 */
[----:B------:R-:W-:-:S04]  /*3120*/  UIMAD UR58, UR58, 0x300, UR30 ;  /* 0x000003003a3a78a4 */ /* 0x000fc8000f8e021e */
[----:B------:R-:W-:Y:S02]  /*3130*/  UIADD3 UR54, UR58, 0x2, URZ ;  /* 0x000000023a367890 */ /* 0x000fe4000fffe03f */
[----:B------:R-:W-:Y:S02]  /*3140*/  UIADD3 UR50, UR58, 0x100, URZ ;  /* 0x000001003a327890 */ /* 0x000fe4000fffe03f */
[----:B------:R-:W-:Y:S02]  /*3150*/  UIADD3 UR46, UR58, 0x102, URZ ;  /* 0x000001023a2e7890 */ /* 0x000fe4000fffe03f */
[----:B------:R-:W-:Y:S01]  /*3160*/  HGMMA.64x64x16.F32 R72, gdesc[UR56], RZ, !UPT, gsb0 ;  /* 0x00e00000384879f0 */ /* 0x000fe2000c0008ff */
[----:B------:R-:W-:Y:S02]  /*3170*/  UIADD3 UR42, UR58, 0x200, URZ ;  /* 0x000002003a2a7890 */ /* 0x000fe4000fffe03f */
[----:B------:R-:W-:Y:S01]  /*3180*/  UIADD3 UR6, UR58, 0x202, URZ ;  /* 0x000002023a067890 */ /* 0x000fe2000fffe03f */
[----:B------:R-:W-:-:S02]  /*3190*/  WARPGROUP.DEPBAR.LE gsb0, 0x0 ;  /* 0x00008000000079c5 */ /* 0x000fc40000010000 */
        /* <DEDUP_REMOVED lines=15> */
[----:B------:R-:W-:Y:S05]  /*3290*/  @P2 BRA `(.L_x_26) ;  /* 0x0000000000bc2947 */ /* 0x000fea0003800000 */
[----:B------:R-:W-:-:S13]  /*32a0*/  ISETP.LT.OR P3, PT, R7, 0x1, !P0 ;  /* 0x000000010700780c */ /* 0x000fda0004761670 */
[----:B------:R-:W-:Y:S05]  /*32b0*/  @P3 BRA `(.L_x_27) ;  /* 0x0000000000b03947 */ /* 0x000fea0003800000 */
[----:B--2---:R-:W-:Y:S02]  /*32c0*/  LEA R14, R5, R2, 0x3 ;  /* 0x00000002050e7211 */ /* 0x004fe400078e18ff */
[----:B------:R-:W-:Y:S02]  /*32d0*/  SHF.L.U32 R17, R4, 0x1f, RZ ;  /* 0x0000001f04117819 */ /* 0x000fe400000006ff */
[----:B------:R-:W-:Y:S02]  /*32e0*/  ISETP.NE.AND P4, PT, R0, RZ, PT ;  /* 0x000000ff0000720c */ /* 0x000fe40003f85270 */
[----:B------:R-:W1:Y:S02]  /*32f0*/  SYNCS.PHASECHK.TRANS64.TRYWAIT P3, [R14+URZ+0xf020], R17 ;  /* 0x00f020110e0075a7 */ /* 0x000e64000806017f */
[----:B-1----:R-:W-:Y:S09]  /*3300*/  @!P3 BRA `(.L_x_28) ;  /* 0x0000005c0008b947 */ /* 0x002ff20003800000 */
.L_x_83:
[----:B------:R-:W-:Y:S05]  /*3310*/  @P4 BRA `(.L_x_29) ;  /* 0x0000000000144947 */ /* 0x000fea0003800000 */
[----:B------:R-:W-:Y:S01]  /*3320*/  LOP3.LUT P3, RZ, R16, 0x1f, RZ, 0xc0, !PT ;  /* 0x0000001f10ff7812 */ /* 0x000fe2000786c0ff */
[----:B-1----:R-:W-:-:S04]  /*3330*/  IMAD.MOV.U32 R17, RZ, RZ, 0x3000 ;  /* 0x00003000ff117424 */ /* 0x002fc800078e00ff */
[----:B------:R2:W-:Y:S08]  /*3340*/  SYNCS.ARRIVE.TRANS64 RZ, [R14+URZ+0xf000], R17 ;  /* 0x00f000110eff79a7 */ /* 0x0005f0000800003f */
[----:B------:R-:W-:Y:S05]  /*3350*/  @!P3 BRA `(.L_x_29) ;  /* 0x000000000004b947 */ /* 0x000fea0003800000 */
[----:B------:R-:W-:Y:S01]  /*3360*/  BPT.TRAP 0x1 ;  /* 0x000000040000795c */ /* 0x000fe20000300000 */
.L_x_29:
[----:B-12---:R-:W-:Y:S01]  /*3370*/  IMAD R17, R5, 0x3000, R2 ;  /* 0x0000300005117824 */ /* 0x006fe200078e0202 */
[----:B------:R-:W-:Y:S01]  /*3380*/  R2UR UR35, R8 ;  /* 0x00000000082372ca */ /* 0x000fe200000e0000 */
[----:B------:R-:W-:Y:S01]  /*3390*/  UIADD3 UR6, UP0, UR38, 0x1f0, URZ ;  /* 0x000001f026067890 */ /* 0x000fe2000ff1e03f */
[----:B------:R-:W-:Y:S01]  /*33a0*/  R2UR UR33, R14 ;  /* 0x000000000e2172ca */ /* 0x000fe200000e0000 */
[----:B------:R-:W-:Y:S01]  /*33b0*/  UMOV UR24, 0x0 ;  /* 0x0000000000187882 */ /* 0x000fe20000000000 */
[----:B------:R-:W-:Y:S01]  /*33c0*/  R2UR UR8, R17 ;  /* 0x00000000110872ca */ /* 0x000fe200000e0000 */
[----:B------:R-:W-:Y:S01]  /*33d0*/  UIADD3.X UR7, URZ, UR39, URZ, UP0, !UPT ;  /* 0x000000273f077290 */ /* 0x000fe200087fe43f */
[----:B------:R-:W-:Y:S01]  /*33e0*/  IADD3 R5, R5, 0x1, RZ ;  /* 0x0000000105057810 */ /* 0x000fe20007ffe0ff */
[----:B------:R-:W-:Y:S01]  /*33f0*/  UMOV UR25, 0x10000000 ;  /* 0x1000000000197882 */ /* 0x000fe20000000000 */
[----:B------:R-:W-:Y:S01]  /*3400*/  UMOV UR34, URZ ;  /* 0x0000003f00227c82 */ /* 0x000fe20008000000 */
[----:B------:R-:W-:Y:S01]  /*3410*/  UMOV UR18, 0x20 ;  /* 0x0000002000127882 */ /* 0x000fe20000000000 */
[----:B------:R-:W-:Y:S01]  /*3420*/  UMOV UR20, UR36 ;  /* 0x0000002400147c82 */ /* 0x000fe20008000000 */
[----:B------:R-:W-:Y:S01]  /*3430*/  UMOV UR21, UR37 ;  /* 0x0000002500157c82 */ /* 0x000fe20008000000 */
[----:B------:R-:W-:Y:S01]  /*3440*/  UMOV UR10, 0x40 ;  /* 0x00000040000a7882 */ /* 0x000fe20000000000 */
[----:B------:R-:W-:Y:S01]  /*3450*/  USHF.L.U32 UR35, UR35, 0x6, URZ ;  /* 0x0000000623237899 */ /* 0x000fe2000800063f */
[----:B------:R-:W-:Y:S01]  /*3460*/  ISETP.NE.AND P3, PT, R5, 0x4, PT ;  /* 0x000000040500780c */ /* 0x000fe20003f65270 */
[----:B------:R-:W-:-:S02]  /*3470*/  UIADD3 UR33, UR33, 0xf000, URZ ;  /* 0x0000f00021217890 */ /* 0x000fc4000fffe03f */
[----:B------:R-:W-:Y:S01]  /*3480*/  UIADD3 UR32, UR8, 0x3000, URZ ;  /* 0x0000300008207890 */ /* 0x000fe2000fffe03f */
[----:B------:R-:W-:Y:S01]  /*3490*/  SEL R17, RZ, 0x1, P3 ;  /* 0x00000001ff117807 */ /* 0x000fe20001800000 */
        /* <DEDUP_REMOVED lines=8> */
[----:B------:R-:W-:Y:S01]  /*3520*/  UMOV UR9, UR33 ;  /* 0x0000002100097c82 */ /* 0x000fe20008000000 */
[----:B------:R-:W-:Y:S01]  /*3530*/  UMOV UR11, UR35 ;  /* 0x00000023000b7c82 */ /* 0x000fe20008000000 */
[----:B------:R1:W-:Y:S01]  /*3540*/  UTMALDG.4D [UR32], [UR6], desc[UR24] ;  /* 0x00001820060075b4 */ /* 0x0003e20008019000 */
[----:B------:R1:W-:Y:S01]  /*3550*/  UTMALDG.4D [UR16], [UR6], desc[UR24] ;  /* 0x00001810060075b4 */ /* 0x0003e20008019000 */
[----:B------:R1:W-:Y:S02]  /*3560*/  UTMALDG.4D [UR8], [UR6], desc[UR24] ;  /* 0x00001808060075b4 */ /* 0x0003e40008019000 */
[----:B-1----:R-:W-:Y:S01]  /*3570*/  NOP ;  /* 0x0000000000007918 */ /* 0x002fe20000000000 */
.L_x_27:
[----:B------:R-:W-:-:S07]  /*3580*/  VIADD R7, R7, 0xffffffff ;  /* 0xffffffff07077836 */ /* 0x000fce0000000000 */
.L_x_26:
[----:B------:R-:W-:Y:S01]  /*3590*/  IADD3 R15, R15, 0x1, RZ ;  /* 0x000000010f0f7810 */ /* 0x000fe20007ffe0ff */
[----:B------:R-:W-:Y:S05]  /*35a0*/  WARPSYNC.ALL ;  /* 0x0000000000007948 */ /* 0x000fea0003800000 */
[----:B------:R-:W-:-:S04]  /*35b0*/  ISETP.NE.AND P3, PT, R15, 0x4, PT ;  /* 0x000000040f00780c */ /* 0x000fc80003f65270 */
[----:B--2---:R-:W-:Y:S02]  /*35c0*/  SEL R14, RZ, 0x1, P3 ;  /* 0x00000001ff0e7807 */ /* 0x004fe40001800000 */
[----:B------:R-:W-:Y:S02]  /*35d0*/  SEL R15, R15, RZ, P3 ;  /* 0x000000ff0f0f7207 */ /* 0x000fe40001800000 */
[----:B------:R-:W-:Y:S02]  /*35e0*/  LOP3.LUT R3, R3, R14, RZ, 0x3c, !PT ;  /* 0x0000000e03037212 */ /* 0x000fe400078e3cff */
[----:B------:R-:W-:Y:S02]  /*35f0*/  FMNMX R14, R72, R19, !PT ;  /* 0x00000013480e7209 */ /* 0x000fe40007800000 */
[----:B------:R-:W-:Y:S02]  /*3600*/  FMNMX R20, R74, R21, !PT ;  /* 0x000000154a147209 */ /* 0x000fe40007800000 */
[----:B------:R-:W-:-:S02]  /*3610*/  FMNMX R17, R73, R14, !PT ;  /* 0x0000000e49117209 */ /* 0x000fc40007800000 */
[----:B------:R-:W-:Y:S02]  /*3620*/  FMNMX R23, R75, R20, !PT ;  /* 0x000000144b177209 */ /* 0x000fe40007800000 */
[----:B------:R-:W-:Y:S02]  /*3630*/  FMNMX R14, R76, R17, !PT ;  /* 0x000000114c0e7209 */ /* 0x000fe40007800000 */
[----:B------:R-:W-:Y:S02]  /*3640*/  FMNMX R20, R78, R23, !PT ;  /* 0x000000174e147209 */ /* 0x000fe40007800000 */
        /* <DEDUP_REMOVED lines=21> */
[----:B------:R-:W-:Y:S02]  /*37a0*/  LEA R108, R15, R2, 0x3 ;  /* 0x000000020f6c7211 */ /* 0x000fe400078e18ff */
[----:B------:R-:W-:Y:S02]  /*37b0*/  FMNMX R14, R100, R17, !PT ;  /* 0x00000011640e7209 */ /* 0x000fe40007800000 */
[----:B------:R-:W-:Y:S02]  /*37c0*/  FMNMX R17, R99, R20, !PT ;  /* 0x0000001463117209 */ /* 0x000fe40007800000 */
[----:B------:R-:W-:Y:S02]  /*37d0*/  FMNMX R20, R101, R14, !PT ;  /* 0x0000000e65147209 */ /* 0x000fe40007800000 */
[----:B------:R-:W-:-:S03]  /*37e0*/  FMNMX R14, R102, R17, !PT ;  /* 0x00000011660e7209 */ /* 0x000fc60007800000 */
[----:B------:R-:W1:Y:S01]  /*37f0*/  SHFL.BFLY PT, R17, R20, 0x1, 0x1f ;  /* 0x0c201f0014117f89 */ /* 0x000e6200000e0000 */
[----:B------:R-:W-:-:S05]  /*3800*/  FMNMX R22, R103, R14, !PT ;  /* 0x0000000e67167209 */ /* 0x000fca0007800000 */
[----:B------:R-:W2:Y:S01]  /*3810*/  SHFL.BFLY PT, R105, R22, 0x1, 0x1f ;  /* 0x0c201f0016697f89 */ /* 0x000ea200000e0000 */
[----:B-1----:R-:W-:Y:S01]  /*3820*/  FMNMX R23, R20, R17, !PT ;  /* 0x0000001114177209 */ /* 0x002fe20007800000 */
[----:B------:R-:W-:-:S04]  /*3830*/  IMAD R20, R6, 0x8, R11 ;  /* 0x0000000806147824 */ /* 0x000fc800078e020b */
[----:B------:R-:W1:Y:S01]  /*3840*/  SHFL.BFLY PT, R14, R23, 0x2, 0x1f ;  /* 0x0c401f00170e7f89 */ /* 0x000e6200000e0000 */
[----:B--2---:R-:W-:Y:S02]  /*3850*/  FMNMX R105, R22, R105, !PT ;  /* 0x0000006916697209 */ /* 0x004fe40007800000 */
[----:B------:R-:W-:-:S03]  /*3860*/  PRMT R22, RZ, 0x654, R20 ;  /* 0x00000654ff167816 */ /* 0x000fc60000000014 */
[----:B------:R-:W2:Y:S01]  /*3870*/  SHFL.BFLY PT, R104, R105, 0x2, 0x1f ;  /* 0x0c401f0069687f89 */ /* 0x000ea200000e0000 */
[----:B------:R3:W-:Y:S01]  /*3880*/  SYNCS.ARRIVE.TRANS64.RED.A1T0 RZ, [R22+URZ], RZ ;  /* 0x000000ff16ff79a7 */ /* 0x0007e2000810043f */
[----:B-1----:R-:W-:Y:S02]  /*3890*/  FMNMX R17, R23, R14, !PT ;  /* 0x0000000e17117209 */ /* 0x002fe40007800000 */
[----:B------:R-:W-:Y:S02]  /*38a0*/  SHF.L.U32 R23, R3, 0x1f, RZ ;  /* 0x0000001f03177819 */ /* 0x000fe400000006ff */
[----:B------:R-:W-:Y:S02]  /*38b0*/  FSETP.NEU.AND P3, PT, R17, -INF , PT ;  /* 0xff8000001100780b */ /* 0x000fe40003f6d000 */
[----:B--2---:R-:W-:Y:S01]  /*38c0*/  FMNMX R14, R105, R104, !PT ;  /* 0x00000068690e7209 */ /* 0x004fe20007800000 */
[----:B------:R-:W1:Y:S01]  /*38d0*/  SYNCS.PHASECHK.TRANS64.TRYWAIT P4, [R108+URZ+0xf000], R23 ;  /* 0x00f000176c0075a7 */ /* 0x000e62000808017f */
[----:B------:R-:W-:-:S02]  /*38e0*/  FSEL R106, R17, RZ, P3 ;  /* 0x000000ff116a7208 */ /* 0x000fc40001800000 */
[----:B------:R-:W-:-:S03]  /*38f0*/  FSETP.NEU.AND P3, PT, R14, -INF , PT ;  /* 0xff8000000e00780b */ /* 0x000fc60003f6d000 */
[----:B------:R-:W-:Y:S01]  /*3900*/  FADD R19, -R106, R19 ;  /* 0x000000136a137221 */ /* 0x000fe20000000100 */
[----:B------:R-:W-:-:S03]  /*3910*/  FSEL R104, R14, RZ, P3 ;  /* 0x000000ff0e687208 */ /* 0x000fc60001800000 */
[----:B------:R-:W-:Y:S02]  /*3920*/  FMUL R20, R19, UR22 ;  /* 0x0000001613147c20 */ /* 0x000fe40008400000 */
[C---:B------:R-:W-:Y:S01]  /*3930*/  FADD R19, -R104.reuse, R21 ;  /* 0x0000001568137221 */ /* 0x040fe20000000100 */
[----:B------:R-:W-:Y:S02]  /*3940*/  FMUL R104, R104, UR22 ;  /* 0x0000001668687c20 */ /* 0x000fe40008400000 */
[----:B------:R-:W-:Y:S01]  /*3950*/  FSETP.GEU.AND P5, PT, R20, -126, PT ;  /* 0xc2fc00001400780b */ /* 0x000fe20003fae000 */
[----:B------:R-:W-:Y:S01]  /*3960*/  FMUL R19, R19, UR22 ;  /* 0x0000001613137c20 */ /* 0x000fe20008400000 */
[--C-:B------:R-:W-:Y:S01]  /*3970*/  FFMA R74, R74, UR22, -R104.reuse ;  /* 0x000000164a4a7c23 */ /* 0x100fe20008000868 */
[----:B------:R-:W-:-:S03]  /*3980*/  FFMA R21, R75, UR22, -R104 ;  /* 0x000000164b157c23 */ /* 0x000fc60008000868 */
[----:B------:R-:W-:Y:S02]  /*3990*/  FSETP.GEU.AND P6, PT, R19, -126, PT ;  /* 0xc2fc00001300780b */ /* 0x000fe40003fce000 */
[----:B------:R-:W-:-:S05]  /*39a0*/  FSETP.GEU.AND P3, PT, R74, -126, PT ;  /* 0xc2fc00004a00780b */ /* 0x000fca0003f6e000 */
[----:B------:R-:W-:-:S06]  /*39b0*/  @!P5 FMUL R20, R20, 0.5 ;  /* 0x3f0000001414d820 */ /* 0x000fcc0000400000 */
[----:B------:R-:W-:Y:S01]  /*39c0*/  @!P6 FMUL R19, R19, 0.5 ;  /* 0x3f0000001313e820 */ /* 0x000fe20000400000 */
[----:B------:R-:W2:Y:S08]  /*39d0*/  MUFU.EX2 R20, R20 ;  /* 0x0000001400147308 */ /* 0x000eb00000000800 */
[----:B------:R-:W4:Y:S01]  /*39e0*/  MUFU.EX2 R19, R19 ;  /* 0x0000001300137308 */ /* 0x000f220000000800 */
[----:B-1-3--:R-:W-:Y:S05]  /*39f0*/  @!P4 BRA `(.L_x_30) ;  /* 0x000000540060c947 */ /* 0x00afea0003800000 */
.L_x_84:
[--C-:B------:R-:W-:Y:S01]  /*3a00*/  FFMA R75, R78, UR22, -R104.reuse ;  /* 0x000000164e4b7c23 */ /* 0x100fe20008000868 */
[--C-:B------:R-:W-:Y:S01]  /*3a10*/  FFMA R107, R79, UR22, -R104.reuse ;  /* 0x000000164f6b7c23 */ /* 0x100fe20008000868 */
[----:B--2---:R-:W-:Y:S01]  /*3a20*/  @!P5 FMUL R20, R20, R20 ;  /* 0x000000141414d220 */ /* 0x004fe20000400000 */
[----:B----4-:R-:W-:Y:S01]  /*3a30*/  @!P6 FMUL R19, R19, R19 ;  /* 0x000000131313e220 */ /* 0x010fe20000400000 */
[----:B------:R-:W-:Y:S01]  /*3a40*/  FSETP.GEU.AND P4, PT, R21, -126, PT ;  /* 0xc2fc00001500780b */ /* 0x000fe20003f8e000 */
[----:B------:R-:W-:Y:S01]  /*3a50*/  @!P3 FMUL R74, R74, 0.5 ;  /* 0x3f0000004a4ab820 */ /* 0x000fe20000400000 */
[----:B------:R-:W-:Y:S01]  /*3a60*/  FSETP.GEU.AND P5, PT, R75, -126, PT ;  /* 0xc2fc00004b00780b */ /* 0x000fe20003fae000 */
[----:B------:R-:W-:Y:S01]  /*3a70*/  FMUL R105, R106, UR22 ;  /* 0x000000166a697c20 */ /* 0x000fe20008400000 */
[----:B------:R-:W-:Y:S01]  /*3a80*/  FSETP.GEU.AND P6, PT, R107, -126, PT ;  /* 0xc2fc00006b00780b */ /* 0x000fe20003fce000 */
[----:B------:R-:W2:Y:S01]  /*3a90*/  MUFU.EX2 R22, R74 ;  /* 0x0000004a00167308 */ /* 0x000ea20000000800 */
[----:B------:R-:W-:Y:S01]  /*3aa0*/  R2UR UR6, R15 ;  /* 0x000000000f0672ca */ /* 0x000fe200000e0000 */
[--C-:B------:R-:W-:Y:S01]  /*3ab0*/  FFMA R79, R76, UR22, -R105.reuse ;  /* 0x000000164c4f7c23 */ /* 0x100fe20008000869 */
[--C-:B------:R-:W-:Y:S01]  /*3ac0*/  FFMA R106, R77, UR22, -R105.reuse ;  /* 0x000000164d6a7c23 */ /* 0x100fe20008000869 */
[--C-:B------:R-:W-:Y:S01]  /*3ad0*/  FFMA R72, R72, UR22, -R105.reuse ;  /* 0x0000001648487c23 */ /* 0x100fe20008000869 */
[--C-:B------:R-:W-:Y:S01]  /*3ae0*/  FFMA R73, R73, UR22, -R105.reuse ;  /* 0x0000001649497c23 */ /* 0x100fe20008000869 */
[-C--:B------:R-:W-:Y:S01]  /*3af0*/  FMUL R24, R24, R20.reuse ;  /* 0x0000001418187220 */ /* 0x080fe20000400000 */
[-C--:B------:R-:W-:Y:S01]  /*3b00*/  FMUL R25, R25, R20.reuse ;  /* 0x0000001419197220 */ /* 0x080fe20000400000 */
[----:B------:R-:W-:Y:S01]  /*3b10*/  @!P4 FMUL R21, R21, 0.5 ;  /* 0x3f0000001515c820 */ /* 0x000fe20000400000 */
[-C--:B------:R-:W-:Y:S01]  /*3b20*/  FMUL R28, R28, R20.reuse ;  /* 0x000000141c1c7220 */ /* 0x080fe20000400000 */
[----:B------:R-:W-:Y:S01]  /*3b30*/  @!P5 FMUL R75, R75, 0.5 ;  /* 0x3f0000004b4bd820 */ /* 0x000fe20000400000 */
[-C--:B------:R-:W-:Y:S01]  /*3b40*/  FMUL R29, R29, R20.reuse ;  /* 0x000000141d1d7220 */ /* 0x080fe20000400000 */
[----:B------:R-:W-:Y:S01]  /*3b50*/  @!P6 FMUL R107, R107, 0.5 ;  /* 0x3f0000006b6be820 */ /* 0x000fe20000400000 */
[-C--:B------:R-:W-:Y:S01]  /*3b60*/  FMUL R32, R32, R20.reuse ;  /* 0x0000001420207220 */ /* 0x080fe20000400000 */
[----:B-1----:R-:W1:Y:S01]  /*3b70*/  MUFU.EX2 R23, R75 ;  /* 0x0000004b00177308 */ /* 0x002e620000000800 */
[-C--:B------:R-:W-:Y:S01]  /*3b80*/  FMUL R33, R33, R20.reuse ;  /* 0x0000001421217220 */ /* 0x080fe20000400000 */
[----:B------:R-:W-:Y:S01]  /*3b90*/  FMUL R36, R36, R20 ;  /* 0x0000001424247220 */ /* 0x000fe20000400000 */
[----:B--2---:R-:W-:Y:S01]  /*3ba0*/  @!P3 FMUL R22, R22, R22 ;  /* 0x000000161616b220 */ /* 0x004fe20000400000 */
[----:B------:R-:W-:Y:S01]  /*3bb0*/  FSETP.GEU.AND P3, PT, R72, -126, PT ;  /* 0xc2fc00004800780b */ /* 0x000fe20003f6e000 */
[-C--:B------:R-:W-:Y:S01]  /*3bc0*/  FMUL R37, R37, R20.reuse ;  /* 0x0000001425257220 */ /* 0x080fe20000400000 */
[-C--:B------:R-:W-:Y:S01]  /*3bd0*/  FMUL R40, R40, R20.reuse ;  /* 0x0000001428287220 */ /* 0x080fe20000400000 */
[-C--:B------:R-:W-:Y:S01]  /*3be0*/  FMUL R41, R41, R20.reuse ;  /* 0x0000001429297220 */ /* 0x080fe20000400000 */
[----:B------:R-:W2:Y:S01]  /*3bf0*/  MUFU.EX2 R78, R107 ;  /* 0x0000006b004e7308 */ /* 0x000ea20000000800 */
[-C--:B------:R-:W-:Y:S01]  /*3c00*/  FMUL R44, R44, R20.reuse ;  /* 0x000000142c2c7220 */ /* 0x080fe20000400000 */
[-C--:B------:R-:W-:Y:S01]  /*3c10*/  FMUL R45, R45, R20.reuse ;  /* 0x000000142d2d7220 */ /* 0x080fe20000400000 */
[-C--:B------:R-:W-:Y:S01]  /*3c20*/  FMUL R48, R48, R20.reuse ;  /* 0x0000001430307220 */ /* 0x080fe20000400000 */
[-C--:B------:R-:W-:Y:S01]  /*3c30*/  FMUL R49, R49, R20.reuse ;  /* 0x0000001431317220 */ /* 0x080fe20000400000 */
[-C--:B------:R-:W-:Y:S01]  /*3c40*/  FMUL R52, R52, R20.reuse ;  /* 0x0000001434347220 */ /* 0x080fe20000400000 */
[-C--:B------:R-:W-:Y:S01]  /*3c50*/  FMUL R53, R53, R20.reuse ;  /* 0x0000001435357220 */ /* 0x080fe20000400000 */
[-C--:B------:R-:W-:Y:S01]  /*3c60*/  FMUL R56, R56, R20.reuse ;  /* 0x0000001438387220 */ /* 0x080fe20000400000 */
[----:B------:R-:W3:Y:S01]  /*3c70*/  MUFU.EX2 R21, R21 ;  /* 0x0000001500157308 */ /* 0x000ee20000000800 */
[----:B-1----:R-:W-:Y:S01]  /*3c80*/  @!P5 FMUL R23, R23, R23 ;  /* 0x000000171717d220 */ /* 0x002fe20000400000 */
[----:B------:R-:W-:Y:S01]  /*3c90*/  FSETP.GEU.AND P5, PT, R79, -126, PT ;  /* 0xc2fc00004f00780b */ /* 0x000fe20003fae000 */
[----:B------:R-:W-:Y:S01]  /*3ca0*/  @!P3 FMUL R72, R72, 0.5 ;  /* 0x3f0000004848b820 */ /* 0x000fe20000400000 */
[-C--:B------:R-:W-:Y:S01]  /*3cb0*/  FMUL R57, R57, R20.reuse ;  /* 0x0000001439397220 */ /* 0x080fe20000400000 */
[-C--:B------:R-:W-:Y:S01]  /*3cc0*/  FMUL R60, R60, R20.reuse ;  /* 0x000000143c3c7220 */ /* 0x080fe20000400000 */
[-C--:B------:R-:W-:Y:S01]  /*3cd0*/  FMUL R61, R61, R20.reuse ;  /* 0x000000143d3d7220 */ /* 0x080fe20000400000 */
[----:B------:R-:W-:Y:S01]  /*3ce0*/  FMUL R64, R64, R20 ;  /* 0x0000001440407220 */ /* 0x000fe20000400000 */
[----:B------:R-:W1:Y:S01]  /*3cf0*/  MUFU.EX2 R77, R72 ;  /* 0x00000048004d7308 */ /* 0x000e620000000800 */
[----:B--2---:R-:W-:Y:S01]  /*3d00*/  @!P6 FMUL R78, R78, R78 ;  /* 0x0000004e4e4ee220 */ /* 0x004fe20000400000 */
[----:B------:R-:W-:Y:S01]  /*3d10*/  FSETP.GEU.AND P6, PT, R106, -126, PT ;  /* 0xc2fc00006a00780b */ /* 0x000fe20003fce000 */
[-C--:B------:R-:W-:Y:S01]  /*3d20*/  FMUL R65, R65, R20.reuse ;  /* 0x0000001441417220 */ /* 0x080fe20000400000 */
[-C--:B------:R-:W-:Y:S01]  /*3d30*/  FMUL R68, R68, R20.reuse ;  /* 0x0000001444447220 */ /* 0x080fe20000400000 */
[----:B------:R-:W-:Y:S01]  /*3d40*/  FMUL R69, R69, R20 ;  /* 0x0000001445457220 */ /* 0x000fe20000400000 */
[-C--:B------:R-:W-:Y:S01]  /*3d50*/  FMUL R26, R26, R19.reuse ;  /* 0x000000131a1a7220 */ /* 0x080fe20000400000 */
[----:B------:R-:W-:Y:S01]  /*3d60*/  @!P5 FMUL R79, R79, 0.5 ;  /* 0x3f0000004f4fd820 */ /* 0x000fe20000400000 */
[----:B------:R-:W-:Y:S01]  /*3d70*/  FMUL R27, R27, R19 ;  /* 0x000000131b1b7220 */ /* 0x000fe20000400000 */
[----:B---3--:R-:W-:Y:S01]  /*3d80*/  @!P4 FMUL R21, R21, R21 ;  /* 0x000000151515c220 */ /* 0x008fe20000400000 */
[----:B------:R-:W-:Y:S01]  /*3d90*/  FSETP.GEU.AND P4, PT, R73, -126, PT ;  /* 0xc2fc00004900780b */ /* 0x000fe20003f8e000 */
[-C--:B------:R-:W-:Y:S01]  /*3da0*/  FMUL R30, R30, R19.reuse ;  /* 0x000000131e1e7220 */ /* 0x080fe20000400000 */
[-C--:B------:R-:W-:Y:S01]  /*3db0*/  FMUL R31, R31, R19.reuse ;  /* 0x000000131f1f7220 */ /* 0x080fe20000400000 */
[----:B------:R-:W2:Y:S01]  /*3dc0*/  MUFU.EX2 R79, R79 ;  /* 0x0000004f004f7308 */ /* 0x000ea20000000800 */
[-C--:B------:R-:W-:Y:S01]  /*3dd0*/  FMUL R34, R34, R19.reuse ;  /* 0x0000001322227220 */ /* 0x080fe20000400000 */
[----:B------:R-:W-:Y:S01]  /*3de0*/  @!P6 FMUL R106, R106, 0.5 ;  /* 0x3f0000006a6ae820 */ /* 0x000fe20000400000 */
[----:B------:R-:W-:Y:S01]  /*3df0*/  FMUL R35, R35, R19 ;  /* 0x0000001323237220 */ /* 0x000fe20000400000 */
[----:B-1----:R-:W-:Y:S01]  /*3e00*/  @!P3 FMUL R77, R77, R77 ;  /* 0x0000004d4d4db220 */ /* 0x002fe20000400000 */
[-C--:B------:R-:W-:Y:S01]  /*3e10*/  FMUL R38, R38, R19.reuse ;  /* 0x0000001326267220 */ /* 0x080fe20000400000 */
[-C--:B------:R-:W-:Y:S01]  /*3e20*/  FMUL R39, R39, R19.reuse ;  /* 0x0000001327277220 */ /* 0x080fe20000400000 */
[-C--:B------:R-:W-:Y:S01]  /*3e30*/  FMUL R42, R42, R19.reuse ;  /* 0x000000132a2a7220 */ /* 0x080fe20000400000 */
[----:B------:R-:W1:Y:S01]  /*3e40*/  MUFU.EX2 R106, R106 ;  /* 0x0000006a006a7308 */ /* 0x000e620000000800 */
[-C--:B------:R-:W-:Y:S01]  /*3e50*/  FMUL R43, R43, R19.reuse ;  /* 0x000000132b2b7220 */ /* 0x080fe20000400000 */
[----:B------:R-:W-:Y:S01]  /*3e60*/  @!P4 FMUL R73, R73, 0.5 ;  /* 0x3f0000004949c820 */ /* 0x000fe20000400000 */
[-C--:B------:R-:W-:Y:S01]  /*3e70*/  FMUL R46, R46, R19.reuse ;  /* 0x000000132e2e7220 */ /* 0x080fe20000400000 */
[-C--:B------:R-:W-:Y:S01]  /*3e80*/  FMUL R47, R47, R19.reuse ;  /* 0x000000132f2f7220 */ /* 0x080fe20000400000 */
[-C--:B------:R-:W-:Y:S01]  /*3e90*/  FMUL R50, R50, R19.reuse ;  /* 0x0000001332327220 */ /* 0x080fe20000400000 */
[-C--:B------:R-:W-:Y:S01]  /*3ea0*/  FMUL R51, R51, R19.reuse ;  /* 0x0000001333337220 */ /* 0x080fe20000400000 */
[----:B------:R-:W-:Y:S01]  /*3eb0*/  FMUL R54, R54, R19 ;  /* 0x0000001336367220 */ /* 0x000fe20000400000 */
[----:B------:R3:W4:Y:S01]  /*3ec0*/  MUFU.EX2 R76, R73 ;  /* 0x00000049004c7308 */ /* 0x0007220000000800 */
[----:B--2---:R-:W-:Y:S01]  /*3ed0*/  @!P5 FMUL R79, R79, R79 ;  /* 0x0000004f4f4fd220 */ /* 0x004fe20000400000 */
[-C--:B------:R-:W-:Y:S01]  /*3ee0*/  FMUL R55, R55, R19.reuse ;  /* 0x0000001337377220 */ /* 0x080fe20000400000 */
[-C--:B------:R-:W-:Y:S01]  /*3ef0*/  FMUL R58, R58, R19.reuse ;  /* 0x000000133a3a7220 */ /* 0x080fe20000400000 */
[-C--:B------:R-:W-:Y:S01]  /*3f00*/  FMUL R59, R59, R19.reuse ;  /* 0x000000133b3b7220 */ /* 0x080fe20000400000 */
[-C--:B------:R-:W-:Y:S01]  /*3f10*/  FMUL R62, R62, R19.reuse ;  /* 0x000000133e3e7220 */ /* 0x080fe20000400000 */
[-C--:B------:R-:W-:Y:S01]  /*3f20*/  FMUL R63, R63, R19.reuse ;  /* 0x000000133f3f7220 */ /* 0x080fe20000400000 */
[-C--:B------:R-:W-:Y:S01]  /*3f30*/  FMUL R66, R66, R19.reuse ;  /* 0x0000001342427220 */ /* 0x080fe20000400000 */
[-C--:B------:R-:W-:Y:S01]  /*3f40*/  FMUL R67, R67, R19.reuse ;  /* 0x0000001343437220 */ /* 0x080fe20000400000 */
[----:B-1----:R-:W-:Y:S01]  /*3f50*/  @!P6 FMUL R106, R106, R106 ;  /* 0x0000006a6a6ae220 */ /* 0x002fe20000400000 */
[-C--:B------:R-:W-:Y:S01]  /*3f60*/  FMUL R70, R70, R19.reuse ;  /* 0x0000001346467220 */ /* 0x080fe20000400000 */
[----:B------:R-:W-:Y:S01]  /*3f70*/  FMUL R71, R71, R19 ;  /* 0x0000001347477220 */ /* 0x000fe20000400000 */
[----:B---3--:R-:W-:Y:S01]  /*3f80*/  F2FP.F16.F32.PACK_AB R73, R21, R22 ;  /* 0x000000161549723e */ /* 0x008fe200000000ff */
[----:B------:R-:W-:Y:S01]  /*3f90*/  UIMAD UR6, UR6, 0x300, UR23 ;  /* 0x00000300060678a4 */ /* 0x000fe2000f8e0217 */
[----:B------:R-:W-:Y:S01]  /*3fa0*/  F2FP.F16.F32.PACK_AB R75, R78, R23 ;  /* 0x000000174e4b723e */ /* 0x000fe200000000ff */
[----:B------:R-:W-:Y:S01]  /*3fb0*/  UMOV UR7, 0x80000020 ;  /* 0x8000002000077882 */ /* 0x000fe20000000000 */
[----:B------:R-:W-:Y:S01]  /*3fc0*/  F2FP.F16.F32.PACK_AB R74, R106, R79 ;  /* 0x0000004f6a4a723e */ /* 0x000fe200000000ff */
[----:B----4-:R-:W-:Y:S01]  /*3fd0*/  @!P4 FMUL R76, R76, R76 ;  /* 0x0000004c4c4cc220 */ /* 0x010fe20000400000 */
[--C-:B------:R-:W-:Y:S01]  /*3fe0*/  FFMA R86, R86, UR22, -R104.reuse ;  /* 0x0000001656567c23 */ /* 0x100fe20008000868 */
[--C-:B------:R-:W-:Y:S01]  /*3ff0*/  FFMA R107, R82, UR22, -R104.reuse ;  /* 0x00000016526b7c23 */ /* 0x100fe20008000868 */
[----:B------:R-:W-:Y:S01]  /*4000*/  FFMA R108, R83, UR22, -R104 ;  /* 0x00000016536c7c23 */ /* 0x000fe20008000868 */
[--C-:B------:R-:W-:Y:S01]  /*4010*/  FFMA R80, R80, UR22, -R105.reuse ;  /* 0x0000001650507c23 */ /* 0x100fe20008000869 */
[----:B------:R-:W-:Y:S01]  /*4020*/  F2FP.F16.F32.PACK_AB R72, R76, R77 ;  /* 0x0000004d4c48723e */ /* 0x000fe200000000ff */
[--C-:B------:R-:W-:Y:S01]  /*4030*/  FFMA R81, R81, UR22, -R105.reuse ;  /* 0x0000001651517c23 */ /* 0x100fe20008000869 */
[----:B------:R-:W-:Y:S01]  /*4040*/  FSETP.GEU.AND P5, PT, R86, -126, PT ;  /* 0xc2fc00005600780b */ /* 0x000fe20003fae000 */
[--C-:B------:R-:W-:Y:S01]  /*4050*/  FFMA R84, R84, UR22, -R105.reuse ;  /* 0x0000001654547c23 */ /* 0x100fe20008000869 */
[----:B------:R-:W-:Y:S01]  /*4060*/  WARPGROUP.ARRIVE ;  /* 0x00000000000079c5 */ /* 0x000fe20000000000 */
[----:B------:R-:W-:Y:S01]  /*4070*/  FSETP.GEU.AND P3, PT, R107, -126, PT ;  /* 0xc2fc00006b00780b */ /* 0x000fe20003f6e000 */
[----:B------:R-:W-:Y:S01]  /*4080*/  UIADD3 UR8, UR6, 0x40, URZ ;  /* 0x0000004006087890 */ /* 0x000fe2000fffe03f */
[----:B------:R-:W-:Y:S01]  /*4090*/  FSETP.GEU.AND P4, PT, R108, -126, PT ;  /* 0xc2fc00006c00780b */ /* 0x000fe20003f8e000 */
[----:B------:R-:W-:Y:S01]  /*40a0*/  UMOV UR11, 0x80000020 ;  /* 0x80000020000b7882 */ /* 0x000fe20000000000 */
[----:B------:R-:W-:Y:S01]  /*40b0*/  FFMA R92, R92, UR22, -R105 ;  /* 0x000000165c5c7c23 */ /* 0x000fe20008000869 */
[----:B------:R-:W-:Y:S01]  /*40c0*/  HGMMA.64x96x16.F32 R24, R72, gdesc[UR4].tnspB, R24, gsb0 ;  /* 0x4160000448187df0 */ /* 0x000fe20008000818 */
[----:B------:R-:W-:Y:S01]  /*40d0*/  UMOV UR7, 0x80000020 ;  /* 0x8000002000077882 */ /* 0x000fe20000000000 */
[----:B------:R-:W-:Y:S01]  /*40e0*/  FFMA R12, R19, R12, R22 ;  /* 0x0000000c130c7223 */ /* 0x000fe20000000016 */
[----:B------:R-:W-:Y:S01]  /*40f0*/  UMOV UR10, UR8 ;  /* 0x00000008000a7c82 */ /* 0x000fe20008000000 */
[----:B------:R-:W-:Y:S01]  /*4100*/  UIADD3 UR8, UR6, 0x80, URZ ;  /* 0x0000008006087890 */ /* 0x000fe2000fffe03f */
[----:B------:R-:W-:Y:S01]  /*4110*/  @!P5 FMUL R86, R86, 0.5 ;  /* 0x3f0000005656d820 */ /* 0x000fe20000400000 */
[----:B------:R-:W-:Y:S01]  /*4120*/  UIADD3 UR6, UR6, 0xc0, URZ ;  /* 0x000000c006067890 */ /* 0x000fe2000fffe03f */
[----:B------:R-:W-:Y:S01]  /*4130*/  FFMA R13, R20, R13, R77 ;  /* 0x0000000d140d7223 */ /* 0x000fe2000000004d */
[----:B------:R-:W-:Y:S01]  /*4140*/  @!P3 FMUL R107, R107, 0.5 ;  /* 0x3f0000006b6bb820 */ /* 0x000fe20000400000 */
[----:B------:R-:W-:Y:S01]  /*4150*/  FADD R12, R12, R21 ;  /* 0x000000150c0c7221 */ /* 0x000fe20000000000 */
[----:B------:R-:W-:Y:S01]  /*4160*/  @!P4 FMUL R108, R108, 0.5 ;  /* 0x3f0000006c6cc820 */ /* 0x000fe20000400000 */
[----:B------:R-:W1:Y:S01]  /*4170*/  MUFU.EX2 R86, R86 ;  /* 0x0000005600567308 */ /* 0x000e620000000800 */
[----:B------:R-:W-:Y:S01]  /*4180*/  FADD R76, R13, R76 ;  /* 0x0000004c0d4c7221 */ /* 0x000fe20000000000 */
[----:B------:R-:W-:Y:S01]  /*4190*/  FADD R23, R12, R23 ;  /* 0x000000170c177221 */ /* 0x000fe20000000000 */
[----:B------:R-:W-:-:S02]  /*41a0*/  VIADD R6, R6, 0x1 ;  /* 0x0000000106067836 */ /* 0x000fc40000000000 */
[----:B------:R-:W-:Y:S01]  /*41b0*/  FADD R79, R76, R79 ;  /* 0x0000004f4c4f7221 */ /* 0x000fe20000000000 */
[----:B------:R-:W-:Y:S01]  /*41c0*/  FADD R23, R23, R78 ;  /* 0x0000004e17177221 */ /* 0x000fe20000000000 */
[----:B------:R-:W-:Y:S01]  /*41d0*/  VIADD R15, R15, 0x1 ;  /* 0x000000010f0f7836 */ /* 0x000fe20000000000 */
[----:B------:R2:W3:Y:S01]  /*41e0*/  MUFU.EX2 R82, R107 ;  /* 0x0000006b00527308 */ /* 0x0004e20000000800 */
[----:B------:R-:W-:-:S07]  /*41f0*/  FADD R79, R79, R106 ;  /* 0x0000006a4f4f7221 */ /* 0x000fce0000000000 */
[----:B------:R4:W5:Y:S01]  /*4200*/  MUFU.EX2 R83, R108 ;  /* 0x0000006c00537308 */ /* 0x0009620000000800 */
[----:B-1----:R-:W-:Y:S01]  /*4210*/  @!P5 FMUL R86, R86, R86 ;  /* 0x000000565656d220 */ /* 0x002fe20000400000 */
[----:B------:R-:W-:Y:S01]  /*4220*/  FSETP.GEU.AND P5, PT, R84, -126, PT ;  /* 0xc2fc00005400780b */ /* 0x000fe20003fae000 */
[--C-:B--2---:R-:W-:Y:S01]  /*4230*/  FFMA R107, R90, UR22, -R104.reuse ;  /* 0x000000165a6b7c23 */ /* 0x104fe20008000868 */
[----:B---3--:R-:W-:Y:S01]  /*4240*/  @!P3 FMUL R82, R82, R82 ;  /* 0x000000525252b220 */ /* 0x008fe20000400000 */
[----:B------:R-:W-:Y:S01]  /*4250*/  FSETP.GEU.AND P3, PT, R80, -126, PT ;  /* 0xc2fc00005000780b */ /* 0x000fe20003f6e000 */
[--C-:B----4-:R-:W-:Y:S01]  /*4260*/  FFMA R108, R91, UR22, -R104.reuse ;  /* 0x000000165b6c7c23 */ /* 0x110fe20008000868 */
[----:B------:R-:W-:Y:S01]  /*4270*/  FFMA R91, R94, UR22, -R104 ;  /* 0x000000165e5b7c23 */ /* 0x000fe20008000868 */
[----:B------:R-:W-:-:S07]  /*4280*/  FFMA R94, R88, UR22, -R105 ;  /* 0x00000016585e7c23 */ /* 0x000fce0008000869 */
[----:B------:R-:W-:Y:S01]  /*4290*/  @!P5 FMUL R84, R84, 0.5 ;  /* 0x3f0000005454d820 */ /* 0x000fe20000400000 */
[----:B-----5:R-:W-:Y:S01]  /*42a0*/  @!P4 FMUL R83, R83, R83 ;  /* 0x000000535353c220 */ /* 0x020fe20000400000 */
[----:B------:R-:W-:-:S04]  /*42b0*/  FSETP.GEU.AND P4, PT, R81, -126, PT ;  /* 0xc2fc00005100780b */ /* 0x000fc80003f8e000 */
[----:B------:R-:W1:Y:S01]  /*42c0*/  MUFU.EX2 R84, R84 ;  /* 0x0000005400547308 */ /* 0x000e620000000800 */
[----:B------:R-:W-:-:S07]  /*42d0*/  @!P3 FMUL R80, R80, 0.5 ;  /* 0x3f0000005050b820 */ /* 0x000fce0000400000 */
[----:B------:R-:W2:Y:S01]  /*42e0*/  MUFU.EX2 R80, R80 ;  /* 0x0000005000507308 */ /* 0x000ea20000000800 */
[----:B------:R-:W-:-:S07]  /*42f0*/  @!P4 FMUL R81, R81, 0.5 ;  /* 0x3f0000005151c820 */ /* 0x000fce0000400000 */
[----:B------:R-:W3:Y:S01]  /*4300*/  MUFU.EX2 R81, R81 ;  /* 0x0000005100517308 */ /* 0x000ee20000000800 */
[----:B-1----:R-:W-:Y:S01]  /*4310*/  @!P5 FMUL R84, R84, R84 ;  /* 0x000000545454d220 */ /* 0x002fe20000400000 */
[----:B--2---:R-:W-:Y:S01]  /*4320*/  @!P3 FMUL R80, R80, R80 ;  /* 0x000000505050b220 */ /* 0x004fe20000400000 */
[----:B------:R-:W-:Y:S01]  /*4330*/  FSETP.GEU.AND P3, PT, R107, -126, PT ;  /* 0xc2fc00006b00780b */ /* 0x000fe20003f6e000 */
[----:B---3--:R-:W-:Y:S01]  /*4340*/  @!P4 FMUL R81, R81, R81 ;  /* 0x000000515151c220 */ /* 0x008fe20000400000 */
[----:B------:R-:W-:-:S11]  /*4350*/  FSETP.GEU.AND P4, PT, R108, -126, PT ;  /* 0xc2fc00006c00780b */ /* 0x000fd60003f8e000 */
[----:B------:R-:W-:Y:S02]  /*4360*/  @!P3 FMUL R107, R107, 0.5 ;  /* 0x3f0000006b6bb820 */ /* 0x000fe40000400000 */
[----:B------:R-:W-:-:S04]  /*4370*/  @!P4 FMUL R108, R108, 0.5 ;  /* 0x3f0000006c6cc820 */ /* 0x000fc80000400000 */
[----:B------:R1:W2:Y:S02]  /*4380*/  MUFU.EX2 R90, R108 ;  /* 0x0000006c005a7308 */ /* 0x0002a40000000800 */
[--C-:B-1----:R-:W-:Y:S01]  /*4390*/  FFMA R108, R99, UR22, -R104.reuse ;  /* 0x00000016636c7c23 */ /* 0x102fe20008000868 */
[--C-:B------:R-:W-:Y:S01]  /*43a0*/  FFMA R99, R102, UR22, -R104.reuse ;  /* 0x0000001666637c23 */ /* 0x100fe20008000868 */
[----:B------:R-:W-:Y:S02]  /*43b0*/  WARPGROUP.DEPBAR.LE gsb0, 0x0 ;  /* 0x00008000000079c5 */ /* 0x000fe40000010000 */
[----:B------:R-:W-:Y:S01]  /*43c0*/  FFMA R73, R87, UR22, -R104 ;  /* 0x0000001657497c23 */ /* 0x000fe20008000868 */
[----:B------:R-:W-:Y:S01]  /*43d0*/  FFMA R72, R85, UR22, -R105 ;  /* 0x0000001655487c23 */ /* 0x000fe20008000869 */
[----:B--2---:R-:W-:-:S03]  /*43e0*/  @!P4 FMUL R90, R90, R90 ;  /* 0x0000005a5a5ac220 */ /* 0x004fc60000400000 */
[----:B------:R-:W-:-:S13]  /*43f0*/  FSETP.GEU.AND P6, PT, R73, -126, PT ;  /* 0xc2fc00004900780b */ /* 0x000fda0003fce000 */
[----:B------:R-:W-:-:S04]  /*4400*/  @!P6 FMUL R73, R73, 0.5 ;  /* 0x3f0000004949e820 */ /* 0x000fc80000400000 */
[----:B------:R1:W2:Y:S02]  /*4410*/  MUFU.EX2 R87, R73 ;  /* 0x0000004900577308 */ /* 0x0002a40000000800 */
[----:B-1----:R-:W-:Y:S01]  /*4420*/  F2FP.F16.F32.PACK_AB R73, R83, R82 ;  /* 0x000000525349723e */ /* 0x002fe200000000ff */
[----:B------:R-:W-:-:S04]  /*4430*/  FADD R82, R23, R82 ;  /* 0x0000005217527221 */ /* 0x000fc80000000000 */
[----:B------:R-:W-:Y:S01]  /*4440*/  FADD R83, R82, R83 ;  /* 0x0000005352537221 */ /* 0x000fe20000000000 */
[----:B--2---:R-:W-:Y:S01]  /*4450*/  @!P6 FMUL R87, R87, R87 ;  /* 0x000000575757e220 */ /* 0x004fe20000400000 */
[----:B------:R-:W-:-:S04]  /*4460*/  FSETP.GEU.AND P6, PT, R72, -126, PT ;  /* 0xc2fc00004800780b */ /* 0x000fc80003fce000 */
[----:B------:R-:W-:Y:S01]  /*4470*/  F2FP.F16.F32.PACK_AB R75, R87, R86 ;  /* 0x00000056574b723e */ /* 0x000fe200000000ff */
[----:B------:R-:W-:-:S04]  /*4480*/  FADD R86, R83, R86 ;  /* 0x0000005653567221 */ /* 0x000fc80000000000 */
[----:B------:R-:W-:-:S04]  /*4490*/  FADD R86, R86, R87 ;  /* 0x0000005756567221 */ /* 0x000fc80000000000 */
        /* <DEDUP_REMOVED lines=8> */
[----:B------:R-:W-:-:S03]  /*4520*/  FADD R84, R81, R84 ;  /* 0x0000005451547221 */ /* 0x000fc60000000000 */
[----:B------:R-:W-:Y:S01]  /*4530*/  WARPGROUP.ARRIVE ;  /* 0x00000000000079c5 */ /* 0x000fe20000000000 */
[----:B------:R-:W-:-:S04]  /*4540*/  FADD R85, R84, R85 ;  /* 0x0000005554557221 */ /* 0x000fc80000000000 */
[----:B------:R-:W-:Y:S01]  /*4550*/  @!P6 FMUL R91, R91, 0.5 ;  /* 0x3f0000005b5be820 */ /* 0x000fe20000400000 */
[----:B------:R-:W-:Y:S01]  /*4560*/  HGMMA.64x96x16.F32 R24, R72, gdesc[UR8].tnspB, R24, gsb0 ;  /* 0x4160000848187df0 */ /* 0x000fe20008000818 */
[----:B------:R-:W-:Y:S01]  /*4570*/  UMOV UR10, UR8 ;  /* 0x00000008000a7c82 */ /* 0x000fe20008000000 */
[----:B------:R-:W-:-:S03]  /*4580*/  UMOV UR11, 0x80000020 ;  /* 0x80000020000b7882 */ /* 0x000fc60000000000 */
[----:B------:R-:W1:Y:S02]  /*4590*/  MUFU.EX2 R91, R91 ;  /* 0x0000005b005b7308 */ /* 0x000e640000000800 */
[----:B-1----:R-:W-:Y:S01]  /*45a0*/  @!P6 FMUL R91, R91, R91 ;  /* 0x0000005b5b5be220 */ /* 0x002fe20000400000 */
[----:B------:R-:W-:-:S13]  /*45b0*/  FSETP.GEU.AND P6, PT, R92, -126, PT ;  /* 0xc2fc00005c00780b */ /* 0x000fda0003fce000 */
[----:B------:R-:W-:-:S06]  /*45c0*/  @!P6 FMUL R92, R92, 0.5 ;  /* 0x3f0000005c5ce820 */ /* 0x000fcc0000400000 */
[----:B------:R-:W1:Y:S02]  /*45d0*/  MUFU.EX2 R92, R92 ;  /* 0x0000005c005c7308 */ /* 0x000e640000000800 */
[----:B-1----:R-:W-:Y:S01]  /*45e0*/  @!P6 FMUL R92, R92, R92 ;  /* 0x0000005c5c5ce220 */ /* 0x002fe20000400000 */
[----:B------:R-:W-:-:S13]  /*45f0*/  FSETP.GEU.AND P6, PT, R99, -126, PT ;  /* 0xc2fc00006300780b */ /* 0x000fda0003fce000 */
[----:B------:R-:W-:-:S06]  /*4600*/  @!P6 FMUL R99, R99, 0.5 ;  /* 0x3f0000006363e820 */ /* 0x000fcc0000400000 */
[----:B------:R-:W1:Y:S02]  /*4610*/  MUFU.EX2 R99, R99 ;  /* 0x0000006300637308 */ /* 0x000e640000000800 */
[----:B-1----:R-:W-:Y:S01]  /*4620*/  @!P6 FMUL R99, R99, R99 ;  /* 0x000000636363e220 */ /* 0x002fe20000400000 */
[----:B------:R-:W-:Y:S02]  /*4630*/  WARPGROUP.DEPBAR.LE gsb0, 0x0 ;  /* 0x00008000000079c5 */ /* 0x000fe40000010000 */
[----:B------:R-:W-:Y:S01]  /*4640*/  FFMA R74, R95, UR22, -R104 ;  /* 0x000000165f4a7c23 */ /* 0x000fe20008000868 */
[--C-:B------:R-:W-:Y:S02]  /*4650*/  FFMA R72, R89, UR22, -R105.reuse ;  /* 0x0000001659487c23 */ /* 0x100fe40008000869 */
[----:B------:R1:W2:Y:S01]  /*4660*/  MUFU.EX2 R95, R107 ;  /* 0x0000006b005f7308 */ /* 0x0002a20000000800 */
[----:B------:R-:W-:Y:S01]  /*4670*/  FFMA R73, R93, UR22, -R105 ;  /* 0x000000165d497c23 */ /* 0x000fe20008000869 */
[----:B------:R-:W-:-:S02]  /*4680*/  FSETP.GEU.AND P5, PT, R74, -126, PT ;  /* 0xc2fc00004a00780b */ /* 0x000fc40003fae000 */
[----:B------:R-:W-:Y:S01]  /*4690*/  FSETP.GEU.AND P4, PT, R72, -126, PT ;  /* 0xc2fc00004800780b */ /* 0x000fe20003f8e000 */
[--C-:B-1----:R-:W-:Y:S01]  /*46a0*/  FFMA R107, R98, UR22, -R104.reuse ;  /* 0x00000016626b7c23 */ /* 0x102fe20008000868 */
[----:B------:R-:W-:-:S09]  /*46b0*/  FFMA R104, R103, UR22, -R104 ;  /* 0x0000001667687c23 */ /* 0x000fd20008000868 */
[----:B------:R-:W-:Y:S01]  /*46c0*/  @!P5 FMUL R74, R74, 0.5 ;  /* 0x3f0000004a4ad820 */ /* 0x000fe20000400000 */
[----:B--2---:R-:W-:Y:S01]  /*46d0*/  @!P3 FMUL R95, R95, R95 ;  /* 0x0000005f5f5fb220 */ /* 0x004fe20000400000 */
[----:B------:R-:W-:Y:S01]  /*46e0*/  FSETP.GEU.AND P3, PT, R94, -126, PT ;  /* 0xc2fc00005e00780b */ /* 0x000fe20003f6e000 */
[----:B------:R-:W-:Y:S01]  /*46f0*/  @!P4 FMUL R72, R72, 0.5 ;  /* 0x3f0000004848c820 */ /* 0x000fe20000400000 */
[----:B------:R-:W1:Y:S08]  /*4700*/  MUFU.EX2 R88, R74 ;  /* 0x0000004a00587308 */ /* 0x000e700000000800 */
[----:B------:R-:W2:Y:S03]  /*4710*/  MUFU.EX2 R93, R72 ;  /* 0x00000048005d7308 */ /* 0x000ea60000000800 */
[----:B------:R-:W-:Y:S01]  /*4720*/  @!P3 FMUL R94, R94, 0.5 ;  /* 0x3f0000005e5eb820 */ /* 0x000fe20000400000 */
[----:B-1----:R-:W-:Y:S01]  /*4730*/  @!P5 FMUL R88, R88, R88 ;  /* 0x000000585858d220 */ /* 0x002fe20000400000 */
[----:B------:R-:W-:-:S04]  /*4740*/  FSETP.GEU.AND P5, PT, R73, -126, PT ;  /* 0xc2fc00004900780b */ /* 0x000fc80003fae000 */
[----:B------:R-:W1:Y:S01]  /*4750*/  MUFU.EX2 R94, R94 ;  /* 0x0000005e005e7308 */ /* 0x000e620000000800 */
[----:B------:R-:W-:Y:S01]  /*4760*/  F2FP.F16.F32.PACK_AB R75, R88, R91 ;  /* 0x0000005b584b723e */ /* 0x000fe200000000ff */
[----:B--2---:R-:W-:Y:S01]  /*4770*/  @!P4 FMUL R93, R93, R93 ;  /* 0x0000005d5d5dc220 */ /* 0x004fe20000400000 */
[----:B------:R-:W-:-:S06]  /*4780*/  FSETP.GEU.AND P4, PT, R108, -126, PT ;  /* 0xc2fc00006c00780b */ /* 0x000fcc0003f8e000 */
[----:B------:R-:W-:-:S04]  /*4790*/  @!P5 FMUL R73, R73, 0.5 ;  /* 0x3f0000004949d820 */ /* 0x000fc80000400000 */
[----:B------:R2:W3:Y:S01]  /*47a0*/  MUFU.EX2 R89, R73 ;  /* 0x0000004900597308 */ /* 0x0004e20000000800 */
[----:B-1----:R-:W-:Y:S01]  /*47b0*/  @!P3 FMUL R94, R94, R94 ;  /* 0x0000005e5e5eb220 */ /* 0x002fe20000400000 */
[----:B------:R-:W-:Y:S01]  /*47c0*/  FSETP.GEU.AND P3, PT, R107, -126, PT ;  /* 0xc2fc00006b00780b */ /* 0x000fe20003f6e000 */
[----:B------:R-:W-:-:S03]  /*47d0*/  @!P4 FMUL R108, R108, 0.5 ;  /* 0x3f0000006c6cc820 */ /* 0x000fc60000400000 */
[----:B------:R-:W-:Y:S01]  /*47e0*/  F2FP.F16.F32.PACK_AB R72, R93, R94 ;  /* 0x0000005e5d48723e */ /* 0x000fe200000000ff */
[----:B------:R-:W-:Y:S01]  /*47f0*/  FADD R94, R85, R94 ;  /* 0x0000005e555e7221 */ /* 0x000fe20000000000 */
[----:B------:R-:W1:Y:S01]  /*4800*/  MUFU.EX2 R98, R108 ;  /* 0x0000006c00627308 */ /* 0x000e620000000800 */
[----:B--2---:R-:W-:Y:S01]  /*4810*/  F2FP.F16.F32.PACK_AB R73, R90, R95 ;  /* 0x0000005f5a49723e */ /* 0x004fe200000000ff */
[----:B------:R-:W-:Y:S01]  /*4820*/  FADD R95, R86, R95 ;  /* 0x0000005f565f7221 */ /* 0x000fe20000000000 */
[----:B------:R-:W-:-:S03]  /*4830*/  FADD R93, R94, R93 ;  /* 0x0000005d5e5d7221 */ /* 0x000fc60000000000 */
[----:B------:R-:W-:Y:S01]  /*4840*/  FADD R90, R95, R90 ;  /* 0x0000005a5f5a7221 */ /* 0x000fe20000000000 */
[----:B------:R-:W-:Y:S01]  /*4850*/  @!P3 FMUL R107, R107, 0.5 ;  /* 0x3f0000006b6bb820 */ /* 0x000fe20000400000 */
[----:B---3--:R-:W-:Y:S01]  /*4860*/  @!P5 FMUL R89, R89, R89 ;  /* 0x000000595959d220 */ /* 0x008fe20000400000 */
[----:B------:R-:W-:Y:S02]  /*4870*/  FSETP.GEU.AND P5, PT, R104, -126, PT ;  /* 0xc2fc00006800780b */ /* 0x000fe40003fae000 */
[----:B------:R-:W2:Y:S01]  /*4880*/  MUFU.EX2 R103, R107 ;  /* 0x0000006b00677308 */ /* 0x000ea20000000800 */
[----:B------:R-:W-:Y:S01]  /*4890*/  FADD R91, R90, R91 ;  /* 0x0000005b5a5b7221 */ /* 0x000fe20000000000 */
[----:B------:R-:W-:Y:S01]  /*48a0*/  F2FP.F16.F32.PACK_AB R74, R89, R92 ;  /* 0x0000005c594a723e */ /* 0x000fe200000000ff */
[----:B------:R-:W-:Y:S02]  /*48b0*/  FADD R92, R93, R92 ;  /* 0x0000005c5d5c7221 */ /* 0x000fe40000000000 */
[----:B------:R-:W-:Y:S01]  /*48c0*/  FADD R88, R91, R88 ;  /* 0x000000585b587221 */ /* 0x000fe20000000000 */
[----:B-1----:R-:W-:Y:S01]  /*48d0*/  @!P4 FMUL R98, R98, R98 ;  /* 0x000000626262c220 */ /* 0x002fe20000400000 */
[----:B------:R-:W-:Y:S01]  /*48e0*/  WARPGROUP.ARRIVE ;  /* 0x00000000000079c5 */ /* 0x000fe20000000000 */
[----:B------:R-:W-:-:S03]  /*48f0*/  FADD R89, R92, R89 ;  /* 0x000000595c597221 */ /* 0x000fc60000000000 */
[----:B------:R-:W-:Y:S02]  /*4900*/  @!P5 FMUL R104, R104, 0.5 ;  /* 0x3f0000006868d820 */ /* 0x000fe40000400000 */
[----:B------:R-:W-:Y:S01]  /*4910*/  HGMMA.64x96x16.F32 R24, R72, gdesc[UR8].tnspB, R24, gsb0 ;  /* 0x4160000848187df0 */ /* 0x000fe20008000818 */
[----:B--2---:R-:W-:Y:S02]  /*4920*/  @!P3 FMUL R103, R103, R103 ;  /* 0x000000676767b220 */ /* 0x004fe40000400000 */
[----:B------:R-:W-:Y:S02]  /*4930*/  WARPGROUP.DEPBAR.LE gsb0, 0x0 ;  /* 0x00008000000079c5 */ /* 0x000fe40000010000 */
[--C-:B------:R-:W-:Y:S01]  /*4940*/  FFMA R72, R96, UR22, -R105.reuse ;  /* 0x0000001660487c23 */ /* 0x100fe20008000869 */
[--C-:B------:R-:W-:Y:S01]  /*4950*/  FFMA R73, R97, UR22, -R105.reuse ;  /* 0x0000001661497c23 */ /* 0x100fe20008000869 */
[----:B------:R-:W1:Y:S01]  /*4960*/  MUFU.EX2 R96, R104 ;  /* 0x0000006800607308 */ /* 0x000e620000000800 */
[--C-:B------:R-:W-:Y:S01]  /*4970*/  FFMA R74, R101, UR22, -R105.reuse ;  /* 0x00000016654a7c23 */ /* 0x100fe20008000869 */
[----:B------:R-:W-:Y:S01]  /*4980*/  FFMA R105, R100, UR22, -R105 ;  /* 0x0000001664697c23 */ /* 0x000fe20008000869 */
[----:B------:R-:W-:-:S02]  /*4990*/  FSETP.GEU.AND P3, PT, R72, -126, PT ;  /* 0xc2fc00004800780b */ /* 0x000fc40003f6e000 */
[----:B------:R-:W-:Y:S02]  /*49a0*/  FSETP.GEU.AND P4, PT, R73, -126, PT ;  /* 0xc2fc00004900780b */ /* 0x000fe40003f8e000 */
[----:B------:R-:W-:-:S09]  /*49b0*/  FSETP.GEU.AND P6, PT, R74, -126, PT ;  /* 0xc2fc00004a00780b */ /* 0x000fd20003fce000 */
[----:B------:R-:W-:Y:S01]  /*49c0*/  @!P3 FMUL R72, R72, 0.5 ;  /* 0x3f0000004848b820 */ /* 0x000fe20000400000 */
[----:B-1----:R-:W-:Y:S01]  /*49d0*/  @!P5 FMUL R96, R96, R96 ;  /* 0x000000606060d220 */ /* 0x002fe20000400000 */
[----:B------:R-:W-:Y:S01]  /*49e0*/  FSETP.GEU.AND P5, PT, R105, -126, PT ;  /* 0xc2fc00006900780b */ /* 0x000fe20003fae000 */
[----:B------:R-:W-:Y:S01]  /*49f0*/  @!P4 FMUL R73, R73, 0.5 ;  /* 0x3f0000004949c820 */ /* 0x000fe20000400000 */
[----:B------:R-:W-:Y:S01]  /*4a00*/  @!P6 FMUL R74, R74, 0.5 ;  /* 0x3f0000004a4ae820 */ /* 0x000fe20000400000 */
[----:B------:R-:W1:Y:S01]  /*4a10*/  MUFU.EX2 R100, R72 ;  /* 0x0000004800647308 */ /* 0x000e620000000800 */
[----:B------:R-:W-:-:S07]  /*4a20*/  F2FP.F16.F32.PACK_AB R75, R96, R99 ;  /* 0x00000063604b723e */ /* 0x000fce00000000ff */
[----:B------:R2:W3:Y:S02]  /*4a30*/  MUFU.EX2 R101, R73 ;  /* 0x0000004900657308 */ /* 0x0004e40000000800 */
[----:B------:R-:W-:-:S06]  /*4a40*/  @!P5 FMUL R105, R105, 0.5 ;  /* 0x3f0000006969d820 */ /* 0x000fcc0000400000 */
[----:B------:R-:W4:Y:S01]  /*4a50*/  MUFU.EX2 R97, R74 ;  /* 0x0000004a00617308 */ /* 0x000f220000000800 */
[----:B-1----:R-:W-:Y:S01]  /*4a60*/  @!P3 FMUL R100, R100, R100 ;  /* 0x000000646464b220 */ /* 0x002fe20000400000 */
[----:B--2---:R-:W-:Y:S01]  /*4a70*/  F2FP.F16.F32.PACK_AB R73, R98, R103 ;  /* 0x000000676249723e */ /* 0x004fe200000000ff */
[----:B------:R-:W-:Y:S01]  /*4a80*/  FADD R103, R88, R103 ;  /* 0x0000006758677221 */ /* 0x000fe20000000000 */
[----:B------:R-:W-:-:S03]  /*4a90*/  ISETP.NE.AND P3, PT, R6, 0x4, PT ;  /* 0x000000040600780c */ /* 0x000fc60003f65270 */
[----:B------:R-:W-:Y:S01]  /*4aa0*/  FADD R98, R103, R98 ;  /* 0x0000006267627221 */ /* 0x000fe20000000000 */
[----:B------:R-:W1:Y:S01]  /*4ab0*/  MUFU.EX2 R102, R105 ;  /* 0x0000006900667308 */ /* 0x000e620000000800 */
[----:B---3--:R-:W-:Y:S01]  /*4ac0*/  @!P4 FMUL R101, R101, R101 ;  /* 0x000000656565c220 */ /* 0x008fe20000400000 */
[----:B------:R-:W-:Y:S01]  /*4ad0*/  SEL R6, R6, RZ, P3 ;  /* 0x000000ff06067207 */ /* 0x000fe20001800000 */
[----:B------:R-:W-:Y:S01]  /*4ae0*/  FADD R99, R98, R99 ;  /* 0x0000006362637221 */ /* 0x000fe20000000000 */
[----:B------:R-:W-:Y:S02]  /*4af0*/  ISETP.NE.AND P4, PT, R15, 0x4, PT ;  /* 0x000000040f00780c */ /* 0x000fe40003f85270 */
[----:B------:R-:W-:Y:S01]  /*4b00*/  F2FP.F16.F32.PACK_AB R72, R101, R100 ;  /* 0x000000646548723e */ /* 0x000fe200000000ff */
[----:B------:R-:W-:Y:S01]  /*4b10*/  FADD R100, R89, R100 ;  /* 0x0000006459647221 */ /* 0x000fe20000000000 */
[C---:B------:R-:W-:Y:S01]  /*4b20*/  LEA R12, R6.reuse, R11, 0x3 ;  /* 0x0000000b060c7211 */ /* 0x040fe200078e18ff */
[----:B----4-:R-:W-:Y:S01]  /*4b30*/  @!P6 FMUL R97, R97, R97 ;  /* 0x000000616161e220 */ /* 0x010fe20000400000 */
[----:B------:R-:W-:Y:S01]  /*4b40*/  IADD3 R6, R6, 0x1, RZ ;  /* 0x0000000106067810 */ /* 0x000fe20007ffe0ff */
[----:B------:R-:W-:Y:S01]  /*4b50*/  FADD R101, R100, R101 ;  /* 0x0000006564657221 */ /* 0x000fe20000000000 */
[----:B------:R-:W-:-:S02]  /*4b60*/  PRMT R12, RZ, 0x654, R12 ;  /* 0x00000654ff0c7816 */ /* 0x000fc4000000000c */
[----:B------:R-:W-:Y:S02]  /*4b70*/  ISETP.NE.AND P3, PT, R6, 0x4, PT ;  /* 0x000000040600780c */ /* 0x000fe40003f65270 */
[----:B------:R-:W-:Y:S01]  /*4b80*/  SEL R15, R15, RZ, P4 ;  /* 0x000000ff0f0f7207 */ /* 0x000fe20002000000 */
[----:B-1----:R-:W-:Y:S01]  /*4b90*/  @!P5 FMUL R102, R102, R102 ;  /* 0x000000666666d220 */ /* 0x002fe20000400000 */
[----:B------:R-:W-:-:S04]  /*4ba0*/  SEL R6, R6, RZ, P3 ;  /* 0x000000ff06067207 */ /* 0x000fc80001800000 */
[----:B------:R-:W-:Y:S01]  /*4bb0*/  F2FP.F16.F32.PACK_AB R74, R97, R102 ;  /* 0x00000066614a723e */ /* 0x000fe200000000ff */
[----:B------:R-:W-:-:S03]  /*4bc0*/  FADD R102, R101, R102 ;  /* 0x0000006665667221 */ /* 0x000fc60000000000 */
[----:B------:R-:W-:Y:S01]  /*4bd0*/  WARPGROUP.ARRIVE ;  /* 0x00000000000079c5 */ /* 0x000fe20000000000 */
[----:B------:R-:W-:-:S05]  /*4be0*/  FADD R13, R102, R97 ;  /* 0x00000061660d7221 */ /* 0x000fca0000000000 */
[----:B------:R-:W-:Y:S03]  /*4bf0*/  HGMMA.64x96x16.F32 R24, R72, gdesc[UR4].tnspB, R24, gsb0 ;  /* 0x4160000448187df0 */ /* 0x000fe60008000818 */
[----:B------:R-:W-:Y:S02]  /*4c00*/  WARPGROUP.DEPBAR.LE gsb0, 0x0 ;  /* 0x00008000000079c5 */ /* 0x000fe40000010000 */
[----:B------:R1:W-:Y:S02]  /*4c10*/  SYNCS.ARRIVE.TRANS64.RED.A1T0 RZ, [R12+URZ], RZ ;  /* 0x000000ff0cff79a7 */ /* 0x0003e4000810043f */
[----:B-1----:R-:W-:-:S04]  /*4c20*/  SEL R12, RZ, 0x1, P4 ;  /* 0x00000001ff0c7807 */ /* 0x002fc80002000000 */
[----:B------:R-:W-:Y:S01]  /*4c30*/  LOP3.LUT R3, R3, R12, RZ, 0x3c, !PT ;  /* 0x0000000c03037212 */ /* 0x000fe200078e3cff */
[----:B------:R-:W-:Y:S01]  /*4c40*/  FADD R12, R99, R96 ;  /* 0x00000060630c7221 */ /* 0x000fe20000000000 */
[----:B------:R-:W-:Y:S06]  /*4c50*/  @P2 BRA `(.L_x_31) ;  /* 0x0000000000d02947 */ /* 0x000fec0003800000 */
[----:B------:R-:W-:Y:S01]  /*4c60*/  ISETP.LT.OR P2, PT, R7, 0x1, !P0 ;  /* 0x000000010700780c */ /* 0x000fe20004741670 */
[----:B------:R-:W-:-:S12]  /*4c70*/  BSSY B0, `(.L_x_32) ;  /* 0x0000031000007945 */ /* 0x000fd80003800000 */
[----:B------:R-:W-:Y:S05]  /*4c80*/  @P2 BRA `(.L_x_33) ;  /* 0x0000000000bc2947 */ /* 0x000fea0003800000 */
[----:B------:R-:W-:Y:S01]  /*4c90*/  IMAD R19, R5, 0x8, R2 ;  /* 0x0000000805137824 */ /* 0x000fe200078e0202 */
[----:B------:R-:W-:Y:S02]  /*4ca0*/  SHF.L.U32 R20, R4, 0x1f, RZ ;  /* 0x0000001f04147819 */ /* 0x000fe400000006ff */
[----:B------:R-:W-:Y:S02]  /*4cb0*/  ISETP.NE.AND P3, PT, R0, RZ, PT ;  /* 0x000000ff0000720c */ /* 0x000fe40003f65270 */
[----:B------:R-:W1:Y:S02]  /*4cc0*/  SYNCS.PHASECHK.TRANS64.TRYWAIT P2, [R19+URZ+0xf020], R20 ;  /* 0x00f02014130075a7 */ /* 0x000e64000804017f */
[----:B-1----:R-:W-:Y:S09]  /*4cd0*/  @!P2 BRA `(.L_x_34) ;  /* 0x0000004000bca947 */ /* 0x002ff20003800000 */
.L_x_85:
[----:B------:R-:W-:Y:S05]  /*4ce0*/  @P3 BRA `(.L_x_35) ;  /* 0x0000000000143947 */ /* 0x000fea0003800000 */
[----:B------:R-:W-:Y:S02]  /*4cf0*/  LOP3.LUT P2, RZ, R16, 0x1f, RZ, 0xc0, !PT ;  /* 0x0000001f10ff7812 */ /* 0x000fe4000784c0ff */
[----:B-1----:R-:W-:-:S04]  /*4d00*/  MOV R20, 0x3000 ;  /* 0x0000300000147802 */ /* 0x002fc80000000f00 */
[----:B------:R2:W-:Y:S07]  /*4d10*/  SYNCS.ARRIVE.TRANS64 RZ, [R19+URZ+0xf000], R20 ;  /* 0x00f0001413ff79a7 */ /* 0x0005ee000800003f */
[----:B------:R-:W-:Y:S05]  /*4d20*/  @!P2 BRA `(.L_x_35) ;  /* 0x000000000004a947 */ /* 0x000fea0003800000 */
[----:B------:R-:W-:Y:S01]  /*4d30*/  BPT.TRAP 0x1 ;  /* 0x000000040000795c */ /* 0x000fe20000300000 */
.L_x_35:
[----:B-12---:R-:W-:Y:S01]  /*4d40*/  IMAD R20, R5, 0x3000, R2 ;  /* 0x0000300005147824 */ /* 0x006fe200078e0202 */
[----:B------:R-:W-:Y:S01]  /*4d50*/  R2UR UR25, R19 ;  /* 0x00000000131972ca */ /* 0x000fe200000e0000 */
[----:B------:R-:W-:Y:S01]  /*4d60*/  UIADD3 UR6, UP0, UR38, 0x2f0, URZ ;  /* 0x000002f026067890 */ /* 0x000fe2000ff1e03f */
[----:B------:R-:W-:Y:S01]  /*4d70*/  R2UR UR27, R8 ;  /* 0x00000000081b72ca */ /* 0x000fe200000e0000 */
[----:B------:R-:W-:Y:S01]  /*4d80*/  UMOV UR32, 0x0 ;  /* 0x0000000000207882 */ /* 0x000fe20000000000 */
[----:B------:R-:W-:Y:S01]  /*4d90*/  R2UR UR8, R20 ;  /* 0x00000000140872ca */ /* 0x000fe200000e0000 */
[----:B------:R-:W-:Y:S01]  /*4da0*/  UIADD3.X UR7, URZ, UR39, URZ, UP0, !UPT ;  /* 0x000000273f077290 */ /* 0x000fe200087fe43f */
[----:B------:R-:W-:Y:S01]  /*4db0*/  VIADD R5, R5, 0x1 ;  /* 0x0000000105057836 */ /* 0x000fe20000000000 */
[----:B------:R-:W-:Y:S01]  /*4dc0*/  UMOV UR33, 0x10000000 ;  /* 0x1000000000217882 */ /* 0x000fe20000000000 */
[----:B------:R-:W-:Y:S01]  /*4dd0*/  UMOV UR26, URZ ;  /* 0x0000003f001a7c82 */ /* 0x000fe20008000000 */
[----:B------:R-:W-:Y:S01]  /*4de0*/  UMOV UR28, UR36 ;  /* 0x00000024001c7c82 */ /* 0x000fe20008000000 */
[----:B------:R-:W-:Y:S01]  /*4df0*/  UMOV UR29, UR37 ;  /* 0x00000025001d7c82 */ /* 0x000fe20008000000 */
[----:B------:R-:W-:Y:S01]  /*4e00*/  UMOV UR18, 0x20 ;  /* 0x0000002000127882 */ /* 0x000fe20000000000 */
[----:B------:R-:W-:Y:S01]  /*4e10*/  UMOV UR20, UR36 ;  /* 0x0000002400147c82 */ /* 0x000fe20008000000 */
[----:B------:R-:W-:Y:S01]  /*4e20*/  UIADD3 UR25, UR25, 0xf000, URZ ;  /* 0x0000f00019197890 */ /* 0x000fe2000fffe03f */
[C---:B------:R-:W-:Y:S01]  /*4e30*/  ISETP.NE.AND P2, PT, R5.reuse, 0x4, PT ;  /* 0x000000040500780c */ /* 0x040fe20003f45270 */
[----:B------:R-:W-:Y:S01]  /*4e40*/  USHF.L.U32 UR27, UR27, 0x6, URZ ;  /* 0x000000061b1b7899 */ /* 0x000fe2000800063f */
[----:B------:R-:W-:Y:S01]  /*4e50*/  IADD3 R8, R8, 0x1, RZ ;  /* 0x0000000108087810 */ /* 0x000fe20007ffe0ff */
        /* <DEDUP_REMOVED lines=9> */
[----:B------:R-:W-:Y:S01]  /*4ef0*/  UMOV UR10, 0x40 ;  /* 0x00000040000a7882 */ /* 0x000fe20000000000 */
[----:B------:R-:W-:Y:S01]  /*4f00*/  UMOV UR12, UR36 ;  /* 0x00000024000c7c82 */ /* 0x000fe20008000000 */
[----:B------:R-:W-:Y:S01]  /*4f10*/  UMOV UR13, UR37 ;  /* 0x00000025000d7c82 */ /* 0x000fe20008000000 */
[----:B------:R-:W-:Y:S01]  /*4f20*/  UMOV UR9, UR25 ;  /* 0x0000001900097c82 */ /* 0x000fe20008000000 */
[----:B------:R1:W-:Y:S01]  /*4f30*/  UTMALDG.4D [UR24], [UR6], desc[UR32] ;  /* 0x00002018060075b4 */ /* 0x0003e20008019000 */
[----:B------:R-:W-:Y:S01]  /*4f40*/  UMOV UR11, UR27 ;  /* 0x0000001b000b7c82 */ /* 0x000fe20008000000 */
[----:B------:R1:W-:Y:S01]  /*4f50*/  UTMALDG.4D [UR16], [UR6], desc[UR32] ;  /* 0x00002010060075b4 */ /* 0x0003e20008019000 */
[----:B------:R1:W-:Y:S02]  /*4f60*/  UTMALDG.4D [UR8], [UR6], desc[UR32] ;  /* 0x00002008060075b4 */ /* 0x0003e40008019000 */
[----:B-1----:R-:W-:Y:S01]  /*4f70*/  NOP ;  /* 0x0000000000007918 */ /* 0x002fe20000000000 */
.L_x_33:
[----:B------:R-:W-:Y:S05]  /*4f80*/  BSYNC B0 ;  /* 0x0000000000007941 */ /* 0x000fea0003800000 */
.L_x_32:
[----:B------:R-:W-:-:S07]  /*4f90*/  VIADD R7, R7, 0xffffffff ;  /* 0xffffffff07077836 */ /* 0x000fce0000000000 */
.L_x_31:
[----:B------:R-:W-:Y:S01]  /*4fa0*/  IADD3 R10, R10, 0x40, RZ ;  /* 0x000000400a0a7810 */ /* 0x000fe20007ffe0ff */
[----:B------:R-:W-:Y:S01]  /*4fb0*/  IMAD.MOV.U32 R19, RZ, RZ, R17 ;  /* 0x000000ffff137224 */ /* 0x000fe200078e0011 */
[----:B------:R-:W-:Y:S01]  /*4fc0*/  MOV R21, R14 ;  /* 0x0000000e00157202 */ /* 0x000fe20000000f00 */
[----:B------:R-:W-:Y:S06]  /*4fd0*/  @P1 BRA `(.L_x_36) ;  /* 0xffffffe0000c1947 */ /* 0x000fec000383ffff */
.L_x_24:
[----:B------:R-:W-:-:S13]  /*4fe0*/  ISETP.GE.AND P1, PT, R18, 0x1, PT ;  /* 0x000000011200780c */ /* 0x000fda0003f26270 */
[----:B------:R-:W-:Y:S05]  /*4ff0*/  @!P1 BRA `(.L_x_37) ;  /* 0x0000002400609947 */ /* 0x000fea0003800000 */
[----:B------:R-:W-:Y:S01]  /*5000*/  IMAD.MOV.U32 R20, RZ, RZ, R17 ;  /* 0x000000ffff147224 */ /* 0x000fe200078e0011 */
[----:B------:R-:W-:Y:S02]  /*5010*/  MOV R19, R14 ;  /* 0x0000000e00137202 */ /* 0x000fe40000000f00 */
[----:B------:R-:W-:-:S07]  /*5020*/  LOP3.LUT R22, R16, 0x1f, RZ, 0xc0, !PT ;  /* 0x0000001f10167812 */ /* 0x000fce00078ec0ff */
.L_x_50:
[----:B------:R-:W-:Y:S01]  /*5030*/  IMAD R17, R15, 0x8, R2 ;  /* 0x000000080f117824 */ /* 0x000fe200078e0202 */
[----:B------:R-:W-:-:S07]  /*5040*/  SHF.L.U32 R14, R3, 0x1f, RZ ;  /* 0x0000001f030e7819 */ /* 0x000fce00000006ff */
[----:B------:R-:W-:Y:S05]  /*5050*/  YIELD ;  /* 0x0000000000007946 */ /* 0x000fea0003800000 */
[----:B------:R-:W2:Y:S02]  /*5060*/  SYNCS.PHASECHK.TRANS64.TRYWAIT P1, [R17+URZ+0xf000], R14 ;  /* 0x00f0000e110075a7 */ /* 0x000ea4000802017f */
[----:B--2---:R-:W-:Y:S05]  /*5070*/  @!P1 BRA `(.L_x_38) ;  /* 0x0000003c00e89947 */ /* 0x004fea0003800000 */
.L_x_86:
[----:B------:R-:W-:Y:S05]  /*5080*/  WARPSYNC.ALL ;  /* 0x0000000000007948 */ /* 0x000fea0003800000 */
[----:B------:R-:W-:Y:S01]  /*5090*/  MOV R104, UR30 ;  /* 0x0000001e00687c02 */ /* 0x000fe20008000f00 */
[----:B------:R-:W-:Y:S01]  /*50a0*/  IMAD.MOV.U32 R105, RZ, RZ, -0x7fffffe0 ;  /* 0x80000020ff697424 */ /* 0x000fe200078e00ff */
[----:B-1----:R-:W-:Y:S01]  /*50b0*/  WARPGROUP.ARRIVE ;  /* 0x00000000000079c5 */ /* 0x002fe20000000000 */
[----:B------:R-:W-:Y:S01]  /*50c0*/  IMAD.MOV.U32 R107, RZ, RZ, -0x7fffffe0 ;  /* 0x80000020ff6b7424 */ /* 0x000fe200078e00ff */
[----:B------:R-:W-:Y:S01]  /*50d0*/  ISETP.NE.AND P1, PT, R9, RZ, PT ;  /* 0x000000ff0900720c */ /* 0x000fe20003f25270 */
[----:B------:R-:W-:Y:S01]  /*50e0*/  IMAD R104, R15, 0x300, R104 ;  /* 0x000003000f687824 */ /* 0x000fe200078e0268 */
[----:B------:R-:W-:Y:S01]  /*50f0*/  R2UR UR59, R105 ;  /* 0x00000000693b72ca */ /* 0x000fe200000e0000 */
[----:B------:R-:W-:Y:S01]  /*5100*/  IMAD.MOV.U32 R105, RZ, RZ, -0x7fffffe0 ;  /* 0x80000020ff697424 */ /* 0x000fe200078e00ff */
[----:B------:R-:W-:Y:S01]  /*5110*/  R2UR UR55, R107 ;  /* 0x000000006b3772ca */ /* 0x000fe200000e0000 */
[----:B------:R-:W-:Y:S01]  /*5120*/  IMAD.MOV.U32 R107, RZ, RZ, -0x7fffffe0 ;  /* 0x80000020ff6b7424 */ /* 0x000fe200078e00ff */
[----:B------:R-:W-:-:S02]  /*5130*/  R2UR UR58, R104 ;  /* 0x00000000683a72ca */ /* 0x000fc400000e0000 */
[----:B------:R-:W-:Y:S02]  /*5140*/  IADD3 R106, R104, 0x2, RZ ;  /* 0x00000002686a7810 */ /* 0x000fe40007ffe0ff */
[----:B------:R-:W-:Y:S01]  /*5150*/  R2UR UR51, R107 ;  /* 0x000000006b3372ca */ /* 0x000fe200000e0000 */
[----:B------:R-:W-:Y:S01]  /*5160*/  IMAD.MOV.U32 R107, RZ, RZ, -0x7fffffe0 ;  /* 0x80000020ff6b7424 */ /* 0x000fe200078e00ff */
[----:B------:R-:W-:Y:S02]  /*5170*/  R2UR UR54, R106 ;  /* 0x000000006a3672ca */ /* 0x000fe400000e0000 */
[----:B------:R-:W-:Y:S02]  /*5180*/  IADD3 R106, R104, 0x100, RZ ;  /* 0x00000100686a7810 */ /* 0x000fe40007ffe0ff */
[----:B------:R-:W-:Y:S01]  /*5190*/  R2UR UR47, R107 ;  /* 0x000000006b2f72ca */ /* 0x000fe200000e0000 */
[----:B------:R-:W-:Y:S01]  /*51a0*/  IMAD.MOV.U32 R107, RZ, RZ, -0x7fffffe0 ;  /* 0x80000020ff6b7424 */ /* 0x000fe200078e00ff */
[----:B------:R-:W-:Y:S01]  /*51b0*/  R2UR UR50, R106 ;  /* 0x000000006a3272ca */ /* 0x000fe200000e0000 */
[----:B------:R-:W-:Y:S01]  /*51c0*/  HGMMA.64x64x16.F32 R72, gdesc[UR56], RZ, !UPT, gsb0 ;  /* 0x00e00000384879f0 */ /* 0x000fe2000c0008ff */
[----:B------:R-:W-:-:S02]  /*51d0*/  IADD3 R106, R104, 0x102, RZ ;  /* 0x00000102686a7810 */ /* 0x000fc40007ffe0ff */
[----:B------:R-:W-:Y:S02]  /*51e0*/  R2UR UR43, R107 ;  /* 0x000000006b2b72ca */ /* 0x000fe400000e0000 */
[----:B------:R-:W-:Y:S02]  /*51f0*/  R2UR UR46, R106 ;  /* 0x000000006a2e72ca */ /* 0x000fe400000e0000 */
[C---:B------:R-:W-:Y:S02]  /*5200*/  IADD3 R106, R104.reuse, 0x200, RZ ;  /* 0x00000200686a7810 */ /* 0x040fe40007ffe0ff */
[----:B------:R-:W-:Y:S02]  /*5210*/  IADD3 R104, R104, 0x202, RZ ;  /* 0x0000020268687810 */ /* 0x000fe40007ffe0ff */
[----:B------:R-:W-:Y:S02]  /*5220*/  R2UR UR42, R106 ;  /* 0x000000006a2a72ca */ /* 0x000fe400000e0000 */
[----:B------:R-:W-:-:S02]  /*5230*/  R2UR UR6, R104 ;  /* 0x00000000680672ca */ /* 0x000fc400000e0000 */
[----:B------:R-:W-:Y:S01]  /*5240*/  R2UR UR7, R105 ;  /* 0x00000000690772ca */ /* 0x000fe200000e0000 */
        /* <DEDUP_REMOVED lines=24> */
.L_x_87:
[----:B------:R-:W-:Y:S05]  /*53d0*/  @P3 BRA `(.L_x_42) ;  /* 0x0000000000143947 */ /* 0x000fea0003800000 */
[----:B------:R-:W-:Y:S01]  /*53e0*/  ISETP.NE.AND P2, PT, R22, RZ, PT ;  /* 0x000000ff1600720c */ /* 0x000fe20003f45270 */
[----:B-1----:R-:W-:-:S04]  /*53f0*/  IMAD.MOV.U32 R17, RZ, RZ, 0x3000 ;  /* 0x00003000ff117424 */ /* 0x002fc800078e00ff */
[----:B------:R2:W-:Y:S08]  /*5400*/  SYNCS.ARRIVE.TRANS64 RZ, [R14+URZ+0xf000], R17 ;  /* 0x00f000110eff79a7 */ /* 0x0005f0000800003f */
[----:B------:R-:W-:Y:S05]  /*5410*/  @!P2 BRA `(.L_x_42) ;  /* 0x000000000004a947 */ /* 0x000fea0003800000 */
[----:B------:R-:W-:Y:S01]  /*5420*/  BPT.TRAP 0x1 ;  /* 0x000000040000795c */ /* 0x000fe20000300000 */
.L_x_42:
[----:B-12---:R-:W-:Y:S01]  /*5430*/  IMAD R17, R5, 0x3000, R2 ;  /* 0x0000300005117824 */ /* 0x006fe200078e0202 */
        /* <DEDUP_REMOVED lines=8> */
[----:B------:R-:W-:Y:S01]  /*54c0*/  IADD3 R5, R5, 0x1, RZ ;  /* 0x0000000105057810 */ /* 0x000fe20007ffe0ff */
[----:B------:R-:W-:Y:S01]  /*54d0*/  UMOV UR26, URZ ;  /* 0x0000003f001a7c82 */ /* 0x000fe20008000000 */
[----:B------:R-:W-:Y:S01]  /*54e0*/  UMOV UR28, UR36 ;  /* 0x00000024001c7c82 */ /* 0x000fe20008000000 */
[----:B------:R-:W-:Y:S01]  /*54f0*/  UMOV UR29, UR37 ;  /* 0x00000025001d7c82 */ /* 0x000fe20008000000 */
[----:B------:R-:W-:Y:S01]  /*5500*/  UMOV UR18, 0x20 ;  /* 0x0000002000127882 */ /* 0x000fe20000000000 */
[----:B------:R-:W-:Y:S01]  /*5510*/  UIADD3 UR25, UR25, 0xf000, URZ ;  /* 0x0000f00019197890 */ /* 0x000fe2000fffe03f */
[----:B------:R-:W-:Y:S01]  /*5520*/  ISETP.NE.AND P2, PT, R5, 0x4, PT ;  /* 0x000000040500780c */ /* 0x000fe20003f45270 */
[----:B------:R-:W-:-:S02]  /*5530*/  USHF.L.U32 UR27, UR27, 0x6, URZ ;  /* 0x000000061b1b7899 */ /* 0x000fc4000800063f */
        /* <DEDUP_REMOVED lines=19> */
.L_x_40:
[----:B------:R-:W-:-:S07]  /*5670*/  VIADD R7, R7, 0xffffffff ;  /* 0xffffffff07077836 */ /* 0x000fce0000000000 */
.L_x_39:
[----:B------:R-:W-:Y:S01]  /*5680*/  IADD3 R15, R15, 0x1, RZ ;  /* 0x000000010f0f7810 */ /* 0x000fe20007ffe0ff */
[----:B------:R-:W-:Y:S05]  /*5690*/  WARPSYNC.ALL ;  /* 0x0000000000007948 */ /* 0x000fea0003800000 */
[----:B------:R-:W-:-:S04]  /*56a0*/  ISETP.NE.AND P2, PT, R15, 0x4, PT ;  /* 0x000000040f00780c */ /* 0x000fc80003f45270 */
[----:B--2---:R-:W-:Y:S02]  /*56b0*/  SEL R14, RZ, 0x1, P2 ;  /* 0x00000001ff0e7807 */ /* 0x004fe40001000000 */
[----:B------:R-:W-:Y:S02]  /*56c0*/  SEL R15, R15, RZ, P2 ;  /* 0x000000ff0f0f7207 */ /* 0x000fe40001000000 */
[----:B------:R-:W-:Y:S01]  /*56d0*/  LOP3.LUT R3, R3, R14, RZ, 0x3c, !PT ;  /* 0x0000000e03037212 */ /* 0x000fe200078e3cff */
[C---:B------:R-:W-:Y:S01]  /*56e0*/  VIADD R14, R10.reuse, 0x1 ;  /* 0x000000010a0e7836 */ /* 0x040fe20000000000 */
[C---:B------:R-:W-:Y:S01]  /*56f0*/  ISETP.GE.AND P6, PT, R10.reuse, UR15, PT ;  /* 0x0000000f0a007c0c */ /* 0x040fe2000bfc6270 */
[C---:B------:R-:W-:Y:S01]  /*5700*/  VIADD R21, R10.reuse, 0x9 ;  /* 0x000000090a157836 */ /* 0x040fe20000000000 */
[C---:B------:R-:W-:Y:S01]  /*5710*/  IADD3 R17, R10.reuse, 0x8, RZ ;  /* 0x000000080a117810 */ /* 0x040fe20007ffe0ff */
[----:B------:R-:W-:Y:S01]  /*5720*/  VIADD R23, R10, 0x29 ;  /* 0x000000290a177836 */ /* 0x000fe20000000000 */
[----:B------:R-:W-:Y:S01]  /*5730*/  ISETP.GE.AND P5, PT, R14, UR15, PT ;  /* 0x0000000f0e007c0c */ /* 0x000fe2000bfa6270 */
[----:B------:R-:W-:Y:S01]  /*5740*/  IMAD R109, R15, 0x8, R2 ;  /* 0x000000080f6d7824 */ /* 0x000fe200078e0202 */
[----:B------:R-:W-:Y:S01]  /*5750*/  IADD3 R14, R10, 0x10, RZ ;  /* 0x000000100a0e7810 */ /* 0x000fe20007ffe0ff */
[----:B------:R-:W-:Y:S01]  /*5760*/  BSSY B0, `(.L_x_43) ;  /* 0x000007c000007945 */ /* 0x000fe20003800000 */
[----:B------:R-:W-:-:S02]  /*5770*/  ISETP.GE.AND P4, PT, R21, UR15, PT ;  /* 0x0000000f15007c0c */ /* 0x000fc4000bf86270 */
[----:B------:R-:W-:Y:S01]  /*5780*/  ISETP.GE.AND P3, PT, R14, UR15, PT ;  /* 0x0000000f0e007c0c */ /* 0x000fe2000bf66270 */
[----:B------:R-:W-:Y:S01]  /*5790*/  VIADD R14, R10, 0x11 ;  /* 0x000000110a0e7836 */ /* 0x000fe20000000000 */
[----:B------:R-:W-:Y:S02]  /*57a0*/  FSEL R21, R72, -INF , !P6 ;  /* 0xff80000048157808 */ /* 0x000fe40007000000 */
[----:B------:R-:W-:Y:S02]  /*57b0*/  FSEL R74, R74, -INF , !P6 ;  /* 0xff8000004a4a7808 */ /* 0x000fe40007000000 */
[----:B------:R-:W-:Y:S01]  /*57c0*/  ISETP.GE.AND P6, PT, R14, UR15, PT ;  /* 0x0000000f0e007c0c */ /* 0x000fe2000bfc6270 */
[C---:B------:R-:W-:Y:S01]  /*57d0*/  VIADD R14, R10.reuse, 0x19 ;  /* 0x000000190a0e7836 */ /* 0x040fe20000000000 */
[----:B------:R-:W-:Y:S02]  /*57e0*/  ISETP.GE.AND P2, PT, R17, UR15, PT ;  /* 0x0000000f11007c0c */ /* 0x000fe4000bf46270 */
[----:B------:R-:W-:-:S02]  /*57f0*/  IADD3 R17, R10, 0x18, RZ ;  /* 0x000000180a117810 */ /* 0x000fc40007ffe0ff */
[----:B------:R-:W-:Y:S02]  /*5800*/  FSEL R73, R73, -INF , !P5 ;  /* 0xff80000049497808 */ /* 0x000fe40006800000 */
[----:B------:R-:W-:Y:S02]  /*5810*/  FSEL R75, R75, -INF , !P5 ;  /* 0xff8000004b4b7808 */ /* 0x000fe40006800000 */
[----:B------:R-:W-:Y:S02]  /*5820*/  FSEL R76, R76, -INF , !P2 ;  /* 0xff8000004c4c7808 */ /* 0x000fe40005000000 */
[----:B------:R-:W-:Y:S02]  /*5830*/  FSEL R78, R78, -INF , !P2 ;  /* 0xff8000004e4e7808 */ /* 0x000fe40005000000 */
[----:B------:R-:W-:Y:S02]  /*5840*/  ISETP.GE.AND P5, PT, R17, UR15, PT ;  /* 0x0000000f11007c0c */ /* 0x000fe4000bfa6270 */
[----:B------:R-:W-:Y:S01]  /*5850*/  ISETP.GE.AND P2, PT, R14, UR15, PT ;  /* 0x0000000f0e007c0c */ /* 0x000fe2000bf46270 */
[C---:B------:R-:W-:Y:S01]  /*5860*/  VIADD R14, R10.reuse, 0x21 ;  /* 0x000000210a0e7836 */ /* 0x040fe20000000000 */
[----:B------:R-:W-:-:S02]  /*5870*/  IADD3 R17, R10, 0x20, RZ ;  /* 0x000000200a117810 */ /* 0x000fc40007ffe0ff */
[----:B------:R-:W-:Y:S02]  /*5880*/  FSEL R77, R77, -INF , !P4 ;  /* 0xff8000004d4d7808 */ /* 0x000fe40006000000 */
[----:B------:R-:W-:Y:S02]  /*5890*/  FSEL R79, R79, -INF , !P4 ;  /* 0xff8000004f4f7808 */ /* 0x000fe40006000000 */
[----:B------:R-:W-:Y:S02]  /*58a0*/  ISETP.GE.AND P4, PT, R17, UR15, PT ;  /* 0x0000000f11007c0c */ /* 0x000fe4000bf86270 */
[----:B------:R-:W-:Y:S02]  /*58b0*/  FSEL R80, R80, -INF , !P3 ;  /* 0xff80000050507808 */ /* 0x000fe40005800000 */
[----:B------:R-:W-:Y:S02]  /*58c0*/  FSEL R82, R82, -INF , !P3 ;  /* 0xff80000052527808 */ /* 0x000fe40005800000 */
[----:B------:R-:W-:-:S02]  /*58d0*/  FMNMX R72, R74, R19, !PT ;  /* 0x000000134a487209 */ /* 0x000fc40007800000 */
[----:B------:R-:W-:Y:S02]  /*58e0*/  IADD3 R17, R10, 0x28, RZ ;  /* 0x000000280a117810 */ /* 0x000fe40007ffe0ff */
[----:B------:R-:W-:Y:S02]  /*58f0*/  ISETP.GE.AND P3, PT, R14, UR15, PT ;  /* 0x0000000f0e007c0c */ /* 0x000fe4000bf66270 */
[----:B------:R-:W-:Y:S02]  /*5900*/  FMNMX R14, R21, R20, !PT ;  /* 0x00000014150e7209 */ /* 0x000fe40007800000 */
[----:B------:R-:W-:Y:S02]  /*5910*/  FSEL R84, R84, -INF , !P5 ;  /* 0xff80000054547808 */ /* 0x000fe40006800000 */
[----:B------:R-:W-:Y:S02]  /*5920*/  FSEL R86, R86, -INF , !P5 ;  /* 0xff80000056567808 */ /* 0x000fe40006800000 */
[----:B------:R-:W-:-:S02]  /*5930*/  ISETP.GE.AND P5, PT, R23, UR15, PT ;  /* 0x0000000f17007c0c */ /* 0x000fc4000bfa6270 */
[----:B------:R-:W-:Y:S02]  /*5940*/  FSEL R81, R81, -INF , !P6 ;  /* 0xff80000051517808 */ /* 0x000fe40007000000 */
[----:B------:R-:W-:Y:S02]  /*5950*/  FSEL R83, R83, -INF , !P6 ;  /* 0xff80000053537808 */ /* 0x000fe40007000000 */
[----:B------:R-:W-:Y:S02]  /*5960*/  FMNMX R23, R75, R72, !PT ;  /* 0x000000484b177209 */ /* 0x000fe40007800000 */
[----:B------:R-:W-:Y:S02]  /*5970*/  ISETP.GE.AND P6, PT, R17, UR15, PT ;  /* 0x0000000f11007c0c */ /* 0x000fe4000bfc6270 */
        /* <DEDUP_REMOVED lines=9> */
[----:B------:R-:W-:Y:S02]  /*5a10*/  FSEL R87, R87, -INF , !P2 ;  /* 0xff80000057577808 */ /* 0x000fe40005000000 */
[----:B------:R-:W-:Y:S02]  /*5a20*/  FMNMX R72, R86, R23, !PT ;  /* 0x0000001756487209 */ /* 0x000fe40007800000 */
[----:B------:R-:W-:Y:S02]  /*5a30*/  FSEL R85, R85, -INF , !P2 ;  /* 0xff80000055557808 */ /* 0x000fe40005000000 */
[----:B------:R-:W-:Y:S02]  /*5a40*/  FMNMX R14, R84, R17, !PT ;  /* 0x00000011540e7209 */ /* 0x000fe40007800000 */
[----:B------:R-:W-:-:S02]  /*5a50*/  FSEL R90, R90, -INF , !P4 ;  /* 0xff8000005a5a7808 */ /* 0x000fc40006000000 */
[----:B------:R-:W-:Y:S02]  /*5a60*/  FMNMX R23, R87, R72, !PT ;  /* 0x0000004857177209 */ /* 0x000fe40007800000 */
[----:B------:R-:W-:Y:S02]  /*5a70*/  FSEL R88, R88, -INF , !P4 ;  /* 0xff80000058587808 */ /* 0x000fe40006000000 */
[----:B------:R-:W-:Y:S02]  /*5a80*/  FMNMX R17, R85, R14, !PT ;  /* 0x0000000e55117209 */ /* 0x000fe40007800000 */
[----:B------:R-:W-:Y:S02]  /*5a90*/  IADD3 R104, R10, 0x30, RZ ;  /* 0x000000300a687810 */ /* 0x000fe40007ffe0ff */
[----:B------:R-:W-:Y:S02]  /*5aa0*/  FSEL R91, R91, -INF , !P3 ;  /* 0xff8000005b5b7808 */ /* 0x000fe40005800000 */
[----:B------:R-:W-:-:S02]  /*5ab0*/  FMNMX R72, R90, R23, !PT ;  /* 0x000000175a487209 */ /* 0x000fc40007800000 */
[----:B------:R-:W-:Y:S02]  /*5ac0*/  FSEL R89, R89, -INF , !P3 ;  /* 0xff80000059597808 */ /* 0x000fe40005800000 */
[----:B------:R-:W-:Y:S02]  /*5ad0*/  FMNMX R14, R88, R17, !PT ;  /* 0x00000011580e7209 */ /* 0x000fe40007800000 */
[----:B------:R-:W-:Y:S01]  /*5ae0*/  ISETP.GE.AND P2, PT, R104, UR15, PT ;  /* 0x0000000f68007c0c */ /* 0x000fe2000bf46270 */
[----:B------:R-:W-:Y:S01]  /*5af0*/  VIADD R104, R10, 0x31 ;  /* 0x000000310a687836 */ /* 0x000fe20000000000 */
[----:B------:R-:W-:Y:S02]  /*5b00*/  FSEL R94, R94, -INF , !P6 ;  /* 0xff8000005e5e7808 */ /* 0x000fe40007000000 */
[----:B------:R-:W-:Y:S02]  /*5b10*/  FMNMX R23, R91, R72, !PT ;  /* 0x000000485b177209 */ /* 0x000fe40007800000 */
[----:B------:R-:W-:-:S02]  /*5b20*/  FSEL R92, R92, -INF , !P6 ;  /* 0xff8000005c5c7808 */ /* 0x000fc40007000000 */
[----:B------:R-:W-:Y:S02]  /*5b30*/  FMNMX R17, R89, R14, !PT ;  /* 0x0000000e59117209 */ /* 0x000fe40007800000 */
[----:B------:R-:W-:Y:S02]  /*5b40*/  FSEL R95, R95, -INF , !P5 ;  /* 0xff8000005f5f7808 */ /* 0x000fe40006800000 */
[----:B------:R-:W-:Y:S02]  /*5b50*/  FMNMX R72, R94, R23, !PT ;  /* 0x000000175e487209 */ /* 0x000fe40007800000 */
[----:B------:R-:W-:Y:S02]  /*5b60*/  ISETP.GE.AND P4, PT, R104, UR15, PT ;  /* 0x0000000f68007c0c */ /* 0x000fe4000bf86270 */
[----:B------:R-:W-:Y:S02]  /*5b70*/  IADD3 R104, R10, 0x38, RZ ;  /* 0x000000380a687810 */ /* 0x000fe40007ffe0ff */
[----:B------:R-:W-:-:S02]  /*5b80*/  FSEL R93, R93, -INF , !P5 ;  /* 0xff8000005d5d7808 */ /* 0x000fc40006800000 */
[----:B------:R-:W-:Y:S02]  /*5b90*/  FMNMX R14, R92, R17, !PT ;  /* 0x000000115c0e7209 */ /* 0x000fe40007800000 */
[----:B------:R-:W-:Y:S02]  /*5ba0*/  FSEL R98, R98, -INF , !P2 ;  /* 0xff80000062627808 */ /* 0x000fe40005000000 */
[----:B------:R-:W-:Y:S02]  /*5bb0*/  FMNMX R23, R95, R72, !PT ;  /* 0x000000485f177209 */ /* 0x000fe40007800000 */
[----:B------:R-:W-:Y:S01]  /*5bc0*/  ISETP.GE.AND P3, PT, R104, UR15, PT ;  /* 0x0000000f68007c0c */ /* 0x000fe2000bf66270 */
[----:B------:R-:W-:Y:S01]  /*5bd0*/  VIADD R104, R10, 0x39 ;  /* 0x000000390a687836 */ /* 0x000fe20000000000 */
[----:B------:R-:W-:Y:S02]  /*5be0*/  FSEL R96, R96, -INF , !P2 ;  /* 0xff80000060607808 */ /* 0x000fe40005000000 */
[----:B------:R-:W-:-:S02]  /*5bf0*/  FMNMX R17, R93, R14, !PT ;  /* 0x0000000e5d117209 */ /* 0x000fc40007800000 */
[----:B------:R-:W-:Y:S02]  /*5c00*/  FSEL R99, R99, -INF , !P4 ;  /* 0xff80000063637808 */ /* 0x000fe40006000000 */
[----:B------:R-:W-:Y:S02]  /*5c10*/  FMNMX R72, R98, R23, !PT ;  /* 0x0000001762487209 */ /* 0x000fe40007800000 */
[----:B------:R-:W-:Y:S02]  /*5c20*/  FSEL R97, R97, -INF , !P4 ;  /* 0xff80000061617808 */ /* 0x000fe40006000000 */
[----:B------:R-:W-:Y:S02]  /*5c30*/  FMNMX R14, R96, R17, !PT ;  /* 0x00000011600e7209 */ /* 0x000fe40007800000 */
[----:B------:R-:W-:Y:S02]  /*5c40*/  ISETP.GE.AND P6, PT, R104, UR15, PT ;  /* 0x0000000f68007c0c */ /* 0x000fe4000bfc6270 */
[----:B------:R-:W-:-:S02]  /*5c50*/  FSEL R23, R102, -INF , !P3 ;  /* 0xff80000066177808 */ /* 0x000fc40005800000 */
[----:B------:R-:W-:Y:S02]  /*5c60*/  FMNMX R72, R99, R72, !PT ;  /* 0x0000004863487209 */ /* 0x000fe40007800000 */
[----:B------:R-:W-:Y:S02]  /*5c70*/  FSEL R100, R100, -INF , !P3 ;  /* 0xff80000064647808 */ /* 0x000fe40005800000 */
[----:B------:R-:W-:Y:S02]  /*5c80*/  FMNMX R17, R97, R14, !PT ;  /* 0x0000000e61117209 */ /* 0x000fe40007800000 */
[----:B------:R-:W-:Y:S02]  /*5c90*/  FSEL R103, R103, -INF , !P6 ;  /* 0xff80000067677808 */ /* 0x000fe40007000000 */
[----:B------:R-:W-:Y:S02]  /*5ca0*/  FMNMX R102, R23, R72, !PT ;  /* 0x0000004817667209 */ /* 0x000fe40007800000 */
[----:B------:R-:W-:-:S02]  /*5cb0*/  FSEL R101, R101, -INF , !P6 ;  /* 0xff80000065657808 */ /* 0x000fc40007000000 */
[----:B------:R-:W-:Y:S02]  /*5cc0*/  FMNMX R14, R100, R17, !PT ;  /* 0x00000011640e7209 */ /* 0x000fe40007800000 */
[----:B------:R-:W-:Y:S02]  /*5cd0*/  FMNMX R102, R103, R102, !PT ;  /* 0x0000006667667209 */ /* 0x000fe40007800000 */
[----:B------:R-:W-:Y:S02]  /*5ce0*/  FMNMX R72, R101, R14, !PT ;  /* 0x0000000e65487209 */ /* 0x000fe40007800000 */
[----:B------:R-:W-:Y:S01]  /*5cf0*/  SHF.L.U32 R106, R3, 0x1f, RZ ;  /* 0x0000001f036a7819 */ /* 0x000fe200000006ff */
[----:B------:R-:W1:Y:S04]  /*5d00*/  SHFL.BFLY PT, R105, R102, 0x1, 0x1f ;  /* 0x0c201f0066697f89 */ /* 0x000e6800000e0000 */
[----:B------:R-:W2:Y:S01]  /*5d10*/  SHFL.BFLY PT, R17, R72, 0x1, 0x1f ;  /* 0x0c201f0048117f89 */ /* 0x000ea200000e0000 */
[----:B-1----:R-:W-:-:S02]  /*5d20*/  FMNMX R105, R102, R105, !PT ;  /* 0x0000006966697209 */ /* 0x002fc40007800000 */
[----:B--2---:R-:W-:-:S03]  /*5d30*/  FMNMX R104, R72, R17, !PT ;  /* 0x0000001148687209 */ /* 0x004fc60007800000 */
[----:B------:R-:W1:Y:S01]  /*5d40*/  SHFL.BFLY PT, R14, R105, 0x2, 0x1f ;  /* 0x0c401f00690e7f89 */ /* 0x000e6200000e0000 */
[----:B------:R-:W-:-:S03]  /*5d50*/  LEA R72, R6, R11, 0x3 ;  /* 0x0000000b06487211 */ /* 0x000fc600078e18ff */
[----:B------:R-:W2:Y:S01]  /*5d60*/  SHFL.BFLY PT, R17, R104, 0x2, 0x1f ;  /* 0x0c401f0068117f89 */ /* 0x000ea200000e0000 */
[----:B------:R-:W-:-:S04]  /*5d70*/  PRMT R72, RZ, 0x654, R72 ;  /* 0x00000654ff487816 */ /* 0x000fc80000000048 */
[----:B------:R3:W-:Y:S01]  /*5d80*/  SYNCS.ARRIVE.TRANS64.RED.A1T0 RZ, [R72+URZ], RZ ;  /* 0x000000ff48ff79a7 */ /* 0x0007e2000810043f */
[----:B------:R-:W4:Y:S01]  /*5d90*/  SYNCS.PHASECHK.TRANS64.TRYWAIT P4, [R109+URZ+0xf000], R106 ;  /* 0x00f0006a6d0075a7 */ /* 0x000f22000808017f */
[----:B-1----:R-:W-:Y:S02]  /*5da0*/  FMNMX R14, R105, R14, !PT ;  /* 0x0000000e690e7209 */ /* 0x002fe40007800000 */
[----:B--2---:R-:W-:Y:S02]  /*5db0*/  FMNMX R17, R104, R17, !PT ;  /* 0x0000001168117209 */ /* 0x004fe40007800000 */
[C---:B------:R-:W-:Y:S02]  /*5dc0*/  FSETP.NEU.AND P3, PT, R14.reuse, -INF , PT ;  /* 0xff8000000e00780b */ /* 0x040fe40003f6d000 */
[----:B------:R-:W-:Y:S02]  /*5dd0*/  FSETP.NEU.AND P2, PT, R17, -INF , PT ;  /* 0xff8000001100780b */ /* 0x000fe40003f4d000 */
[----:B------:R-:W-:-:S02]  /*5de0*/  FSEL R102, R14, RZ, P3 ;  /* 0x000000ff0e667208 */ /* 0x000fc40001800000 */
[----:B------:R-:W-:-:S03]  /*5df0*/  FSEL R107, R17, RZ, P2 ;  /* 0x000000ff116b7208 */ /* 0x000fc60001000000 */
[C---:B------:R-:W-:Y:S01]  /*5e00*/  FADD R19, -R102.reuse, R19 ;  /* 0x0000001366137221 */ /* 0x040fe20000000100 */
[----:B------:R-:W-:Y:S01]  /*5e10*/  FMUL R104, R102, UR14 ;  /* 0x0000000e66687c20 */ /* 0x000fe20008400000 */
[----:B------:R-:W-:Y:S02]  /*5e20*/  FADD R20, -R107, R20 ;  /* 0x000000146b147221 */ /* 0x000fe40000000100 */
[----:B------:R-:W-:Y:S01]  /*5e30*/  FMUL R19, R19, UR14 ;  /* 0x0000000e13137c20 */ /* 0x000fe20008400000 */
[--C-:B------:R-:W-:Y:S01]  /*5e40*/  FFMA R74, R74, UR14, -R104.reuse ;  /* 0x0000000e4a4a7c23 */ /* 0x100fe20008000868 */
[----:B------:R-:W-:Y:S01]  /*5e50*/  FMUL R20, R20, UR14 ;  /* 0x0000000e14147c20 */ /* 0x000fe20008400000 */
[--C-:B------:R-:W-:Y:S01]  /*5e60*/  FFMA R75, R75, UR14, -R104.reuse ;  /* 0x0000000e4b4b7c23 */ /* 0x100fe20008000868 */
[----:B------:R-:W-:Y:S01]  /*5e70*/  FFMA R105, R78, UR14, -R104 ;  /* 0x0000000e4e697c23 */ /* 0x000fe20008000868 */
[----:B------:R-:W-:Y:S02]  /*5e80*/  FSETP.GEU.AND P6, PT, R19, -126, PT ;  /* 0xc2fc00001300780b */ /* 0x000fe40003fce000 */
[----:B------:R-:W-:-:S02]  /*5e90*/  FSETP.GEU.AND P5, PT, R20, -126, PT ;  /* 0xc2fc00001400780b */ /* 0x000fc40003fae000 */
[----:B------:R-:W-:Y:S02]  /*5ea0*/  FSETP.GEU.AND P2, PT, R74, -126, PT ;  /* 0xc2fc00004a00780b */ /* 0x000fe40003f4e000 */
[----:B------:R-:W-:-:S07]  /*5eb0*/  FSETP.GEU.AND P3, PT, R75, -126, PT ;  /* 0xc2fc00004b00780b */ /* 0x000fce0003f6e000 */
[----:B------:R-:W-:Y:S02]  /*5ec0*/  @!P6 FMUL R19, R19, 0.5 ;  /* 0x3f0000001313e820 */ /* 0x000fe40000400000 */
[----:B------:R-:W-:Y:S02]  /*5ed0*/  @!P5 FMUL R20, R20, 0.5 ;  /* 0x3f0000001414d820 */ /* 0x000fe40000400000 */
[----:B------:R-:W-:Y:S02]  /*5ee0*/  @!P2 FMUL R74, R74, 0.5 ;  /* 0x3f0000004a4aa820 */ /* 0x000fe40000400000 */
[----:B------:R3:W1:Y:S08]  /*5ef0*/  MUFU.EX2 R102, R20 ;  /* 0x0000001400667308 */ /* 0x0006700000000800 */
[----:B------:R-:W2:Y:S01]  /*5f00*/  MUFU.EX2 R19, R19 ;  /* 0x0000001300137308 */ /* 0x000ea20000000800 */
[----:B---34-:R-:W-:Y:S05]  /*5f10*/  @!P4 BRA `(.L_x_44) ;  /* 0x000000300068c947 */ /* 0x018fea0003800000 */
.L_x_88:
[----:B------:R-:W-:Y:S05]  /*5f20*/  BSYNC B0 ;  /* 0x0000000000007941 */ /* 0x000fea0003800000 */
.L_x_43:
[----:B------:R-:W-:Y:S01]  /*5f30*/  FSETP.GEU.AND P4, PT, R105, -126, PT ;  /* 0xc2fc00006900780b */ /* 0x000fe20003f8e000 */
[----:B------:R-:W-:Y:S01]  /*5f40*/  @!P3 FMUL R75, R75, 0.5 ;  /* 0x3f0000004b4bb820 */ /* 0x000fe20000400000 */
[----:B------:R-:W-:Y:S01]  /*5f50*/  FFMA R20, R79, UR14, -R104 ;  /* 0x0000000e4f147c23 */ /* 0x000fe20008000868 */
[----:B------:R-:W4:Y:S01]  /*5f60*/  MUFU.EX2 R78, R74 ;  /* 0x0000004a004e7308 */ /* 0x000f220000000800 */
[----:B------:R-:W-:Y:S01]  /*5f70*/  FMUL R110, R107, UR14 ;  /* 0x0000000e6b6e7c20 */ /* 0x000fe20008400000 */
[----:B-1----:R-:W-:Y:S01]  /*5f80*/  @!P5 FMUL R102, R102, R102 ;  /* 0x000000666666d220 */ /* 0x002fe20000400000 */
[----:B--2---:R-:W-:Y:S01]  /*5f90*/  @!P6 FMUL R19, R19, R19 ;  /* 0x000000131313e220 */ /* 0x004fe20000400000 */
[----:B------:R-:W-:Y:S01]  /*5fa0*/  FSETP.GEU.AND P5, PT, R20, -126, PT ;  /* 0xc2fc00001400780b */ /* 0x000fe20003fae000 */
[--C-:B------:R-:W-:Y:S01]  /*5fb0*/  FFMA R107, R76, UR14, -R110.reuse ;  /* 0x0000000e4c6b7c23 */ /* 0x100fe2000800086e */
[--C-:B------:R-:W-:Y:S01]  /*5fc0*/  FFMA R108, R77, UR14, -R110.reuse ;  /* 0x0000000e4d6c7c23 */ /* 0x100fe2000800086e */
[--C-:B------:R-:W-:Y:S01]  /*5fd0*/  FFMA R72, R21, UR14, -R110.reuse ;  /* 0x0000000e15487c23 */ /* 0x100fe2000800086e */
[----:B------:R-:W1:Y:S01]  /*5fe0*/  MUFU.EX2 R79, R75 ;  /* 0x0000004b004f7308 */ /* 0x000e620000000800 */
[----:B------:R-:W-:Y:S01]  /*5ff0*/  FFMA R73, R73, UR14, -R110 ;  /* 0x0000000e49497c23 */ /* 0x000fe2000800086e */
[----:B------:R-:W-:Y:S01]  /*6000*/  @!P4 FMUL R105, R105, 0.5 ;  /* 0x3f0000006969c820 */ /* 0x000fe20000400000 */
[----:B------:R-:W-:Y:S01]  /*6010*/  IMAD.MOV.U32 R21, RZ, RZ, -0x7fffffe0 ;  /* 0x80000020ff157424 */ /* 0x000fe200078e00ff */
[----:B------:R-:W-:Y:S01]  /*6020*/  FSETP.GEU.AND P6, PT, R72, -126, PT ;  /* 0xc2fc00004800780b */ /* 0x000fe20003fce000 */
[----:B------:R-:W-:Y:S05]  /*6030*/  WARPSYNC.ALL ;  /* 0x0000000000007948 */ /* 0x000fea0003800000 */
[----:B------:R-:W2:Y:S01]  /*6040*/  MUFU.EX2 R105, R105 ;  /* 0x0000006900697308 */ /* 0x000ea20000000800 */
[----:B----4-:R-:W-:Y:S01]  /*6050*/  @!P2 FMUL R78, R78, R78 ;  /* 0x0000004e4e4ea220 */ /* 0x010fe20000400000 */
[----:B------:R-:W-:Y:S01]  /*6060*/  FSETP.GEU.AND P2, PT, R73, -126, PT ;  /* 0xc2fc00004900780b */ /* 0x000fe20003f4e000 */
[----:B------:R-:W-:Y:S01]  /*6070*/  @!P5 FMUL R20, R20, 0.5 ;  /* 0x3f0000001414d820 */ /* 0x000fe20000400000 */
[----:B------:R-:W-:Y:S01]  /*6080*/  R2UR UR7, R21 ;  /* 0x00000000150772ca */ /* 0x000fe200000e0000 */
[-C--:B------:R-:W-:Y:S01]  /*6090*/  FMUL R24, R24, R102.reuse ;  /* 0x0000006618187220 */ /* 0x080fe20000400000 */
[-C--:B------:R-:W-:Y:S01]  /*60a0*/  FMUL R25, R25, R102.reuse ;  /* 0x0000006619197220 */ /* 0x080fe20000400000 */
[----:B-1----:R-:W-:Y:S01]  /*60b0*/  @!P3 FMUL R79, R79, R79 ;  /* 0x0000004f4f4fb220 */ /* 0x002fe20000400000 */
[----:B------:R-:W-:Y:S01]  /*60c0*/  FSETP.GEU.AND P3, PT, R107, -126, PT ;  /* 0xc2fc00006b00780b */ /* 0x000fe20003f6e000 */
[----:B------:R-:W-:Y:S01]  /*60d0*/  @!P6 FMUL R72, R72, 0.5 ;  /* 0x3f0000004848e820 */ /* 0x000fe20000400000 */
[----:B------:R1:W4:Y:S01]  /*60e0*/  MUFU.EX2 R76, R20 ;  /* 0x00000014004c7308 */ /* 0x0003220000000800 */
[-C--:B------:R-:W-:Y:S01]  /*60f0*/  FMUL R28, R28, R102.reuse ;  /* 0x000000661c1c7220 */ /* 0x080fe20000400000 */
[-C--:B------:R-:W-:Y:S01]  /*6100*/  FMUL R29, R29, R102.reuse ;  /* 0x000000661d1d7220 */ /* 0x080fe20000400000 */
[-C--:B------:R-:W-:Y:S01]  /*6110*/  FMUL R32, R32, R102.reuse ;  /* 0x0000006620207220 */ /* 0x080fe20000400000 */
[-C--:B------:R-:W-:Y:S01]  /*6120*/  FMUL R33, R33, R102.reuse ;  /* 0x0000006621217220 */ /* 0x080fe20000400000 */
[----:B------:R-:W-:Y:S01]  /*6130*/  @!P2 FMUL R73, R73, 0.5 ;  /* 0x3f0000004949a820 */ /* 0x000fe20000400000 */
[-C--:B------:R-:W-:Y:S01]  /*6140*/  FMUL R36, R36, R102.reuse ;  /* 0x0000006624247220 */ /* 0x080fe20000400000 */
[----:B--2---:R-:W-:Y:S01]  /*6150*/  @!P4 FMUL R105, R105, R105 ;  /* 0x000000696969c220 */ /* 0x004fe20000400000 */
[----:B------:R-:W-:Y:S01]  /*6160*/  FSETP.GEU.AND P4, PT, R108, -126, PT ;  /* 0xc2fc00006c00780b */ /* 0x000fe20003f8e000 */
[----:B------:R-:W2:Y:S01]  /*6170*/  MUFU.EX2 R77, R72 ;  /* 0x00000048004d7308 */ /* 0x000ea20000000800 */
[----:B-1----:R-:W-:Y:S01]  /*6180*/  MOV R20, UR23 ;  /* 0x0000001700147c02 */ /* 0x002fe20008000f00 */
[----:B------:R-:W-:Y:S01]  /*6190*/  @!P3 FMUL R107, R107, 0.5 ;  /* 0x3f0000006b6bb820 */ /* 0x000fe20000400000 */
[-C--:B------:R-:W-:Y:S01]  /*61a0*/  FMUL R37, R37, R102.reuse ;  /* 0x0000006625257220 */ /* 0x080fe20000400000 */
[-C--:B------:R-:W-:Y:S01]  /*61b0*/  FMUL R40, R40, R102.reuse ;  /* 0x0000006628287220 */ /* 0x080fe20000400000 */
[----:B------:R-:W-:Y:S01]  /*61c0*/  FMUL R41, R41, R102 ;  /* 0x0000006629297220 */ /* 0x000fe20000400000 */
[----:B------:R-:W-:-:S02]  /*61d0*/  IMAD R20, R15, 0x300, R20 ;  /* 0x000003000f147824 */ /* 0x000fc400078e0214 */
[----:B------:R-:W-:Y:S01]  /*61e0*/  FMUL R44, R44, R102 ;  /* 0x000000662c2c7220 */ /* 0x000fe20000400000 */
[----:B---3--:R-:W1:Y:S01]  /*61f0*/  MUFU.EX2 R106, R73 ;  /* 0x00000049006a7308 */ /* 0x008e620000000800 */
[----:B----4-:R-:W-:Y:S01]  /*6200*/  @!P5 FMUL R76, R76, R76 ;  /* 0x0000004c4c4cd220 */ /* 0x010fe20000400000 */
[-C--:B------:R-:W-:Y:S01]  /*6210*/  FMUL R45, R45, R102.reuse ;  /* 0x000000662d2d7220 */ /* 0x080fe20000400000 */
[----:B------:R-:W-:Y:S01]  /*6220*/  R2UR UR6, R20 ;  /* 0x00000000140672ca */ /* 0x000fe200000e0000 */
[----:B------:R-:W-:Y:S01]  /*6230*/  @!P4 FMUL R108, R108, 0.5 ;  /* 0x3f0000006c6cc820 */ /* 0x000fe20000400000 */
[-C--:B------:R-:W-:Y:S01]  /*6240*/  FMUL R48, R48, R102.reuse ;  /* 0x0000006630307220 */ /* 0x080fe20000400000 */
[-C--:B------:R-:W-:Y:S01]  /*6250*/  FMUL R49, R49, R102.reuse ;  /* 0x0000006631317220 */ /* 0x080fe20000400000 */
[-C--:B------:R-:W-:Y:S01]  /*6260*/  FMUL R52, R52, R102.reuse ;  /* 0x0000006634347220 */ /* 0x080fe20000400000 */
[----:B------:R-:W3:Y:S01]  /*6270*/  MUFU.EX2 R107, R107 ;  /* 0x0000006b006b7308 */ /* 0x000ee20000000800 */
[----:B--2---:R-:W-:Y:S01]  /*6280*/  @!P6 FMUL R77, R77, R77 ;  /* 0x0000004d4d4de220 */ /* 0x004fe20000400000 */
[-C--:B------:R-:W-:Y:S01]  /*6290*/  FMUL R53, R53, R102.reuse ;  /* 0x0000006635357220 */ /* 0x080fe20000400000 */
[-C--:B------:R-:W-:Y:S01]  /*62a0*/  FMUL R56, R56, R102.reuse ;  /* 0x0000006638387220 */ /* 0x080fe20000400000 */
[-C--:B------:R-:W-:Y:S01]  /*62b0*/  FMUL R57, R57, R102.reuse ;  /* 0x0000006639397220 */ /* 0x080fe20000400000 */
[-C--:B------:R-:W-:Y:S01]  /*62c0*/  FMUL R60, R60, R102.reuse ;  /* 0x000000663c3c7220 */ /* 0x080fe20000400000 */
[-C--:B------:R-:W-:Y:S01]  /*62d0*/  FMUL R61, R61, R102.reuse ;  /* 0x000000663d3d7220 */ /* 0x080fe20000400000 */
[----:B------:R-:W-:Y:S01]  /*62e0*/  FMUL R64, R64, R102 ;  /* 0x0000006640407220 */ /* 0x000fe20000400000 */
[----:B------:R-:W2:Y:S01]  /*62f0*/  MUFU.EX2 R108, R108 ;  /* 0x0000006c006c7308 */ /* 0x000ea20000000800 */
[----:B-1----:R-:W-:Y:S01]  /*6300*/  @!P2 FMUL R106, R106, R106 ;  /* 0x0000006a6a6aa220 */ /* 0x002fe20000400000 */
[-C--:B------:R-:W-:Y:S01]  /*6310*/  FMUL R65, R65, R102.reuse ;  /* 0x0000006641417220 */ /* 0x080fe20000400000 */
[-C--:B------:R-:W-:Y:S01]  /*6320*/  FMUL R68, R68, R102.reuse ;  /* 0x0000006644447220 */ /* 0x080fe20000400000 */
[----:B------:R-:W-:Y:S01]  /*6330*/  FMUL R69, R69, R102 ;  /* 0x0000006645457220 */ /* 0x000fe20000400000 */
[-C--:B------:R-:W-:Y:S01]  /*6340*/  FMUL R26, R26, R19.reuse ;  /* 0x000000131a1a7220 */ /* 0x080fe20000400000 */
[-C--:B------:R-:W-:Y:S01]  /*6350*/  FMUL R27, R27, R19.reuse ;  /* 0x000000131b1b7220 */ /* 0x080fe20000400000 */
[-C--:B------:R-:W-:Y:S01]  /*6360*/  FMUL R30, R30, R19.reuse ;  /* 0x000000131e1e7220 */ /* 0x080fe20000400000 */
[----:B------:R-:W-:Y:S01]  /*6370*/  FMUL R31, R31, R19 ;  /* 0x000000131f1f7220 */ /* 0x000fe20000400000 */
[----:B---3--:R-:W-:Y:S01]  /*6380*/  @!P3 FMUL R107, R107, R107 ;  /* 0x0000006b6b6bb220 */ /* 0x008fe20000400000 */
[-C--:B------:R-:W-:Y:S01]  /*6390*/  FMUL R34, R34, R19.reuse ;  /* 0x0000001322227220 */ /* 0x080fe20000400000 */
[-C--:B------:R-:W-:Y:S01]  /*63a0*/  FMUL R35, R35, R19.reuse ;  /* 0x0000001323237220 */ /* 0x080fe20000400000 */
[-C--:B------:R-:W-:Y:S01]  /*63b0*/  FMUL R38, R38, R19.reuse ;  /* 0x0000001326267220 */ /* 0x080fe20000400000 */
[-C--:B------:R-:W-:Y:S01]  /*63c0*/  FMUL R39, R39, R19.reuse ;  /* 0x0000001327277220 */ /* 0x080fe20000400000 */
[-C--:B------:R-:W-:Y:S01]  /*63d0*/  FMUL R42, R42, R19.reuse ;  /* 0x000000132a2a7220 */ /* 0x080fe20000400000 */
[-C--:B------:R-:W-:Y:S01]  /*63e0*/  FMUL R43, R43, R19.reuse ;  /* 0x000000132b2b7220 */ /* 0x080fe20000400000 */
[-C--:B------:R-:W-:Y:S01]  /*63f0*/  FMUL R46, R46, R19.reuse ;  /* 0x000000132e2e7220 */ /* 0x080fe20000400000 */
        /* <DEDUP_REMOVED lines=13> */
[----:B------:R-:W-:Y:S01]  /*64d0*/  FMUL R71, R71, R19 ;  /* 0x0000001347477220 */ /* 0x000fe20000400000 */
[----:B------:R-:W-:Y:S01]  /*64e0*/  F2FP.F16.F32.PACK_AB R73, R79, R78 ;  /* 0x0000004e4f49723e */ /* 0x000fe200000000ff */
[--C-:B------:R-:W-:Y:S01]  /*64f0*/  FFMA R109, R80, UR14, -R110.reuse ;  /* 0x0000000e506d7c23 */ /* 0x100fe2000800086e */
[----:B------:R-:W-:Y:S01]  /*6500*/  F2FP.F16.F32.PACK_AB R75, R76, R105 ;  /* 0x000000694c4b723e */ /* 0x000fe200000000ff */
[----:B------:R-:W-:Y:S01]  /*6510*/  FFMA R80, R81, UR14, -R110 ;  /* 0x0000000e51507c23 */ /* 0x000fe2000800086e */
[----:B------:R-:W-:Y:S01]  /*6520*/  F2FP.F16.F32.PACK_AB R72, R106, R77 ;  /* 0x0000004d6a48723e */ /* 0x000fe200000000ff */
[--C-:B------:R-:W-:Y:S01]  /*6530*/  FFMA R81, R82, UR14, -R104.reuse ;  /* 0x0000000e52517c23 */ /* 0x100fe20008000868 */
[----:B------:R-:W-:Y:S01]  /*6540*/  F2FP.F16.F32.PACK_AB R74, R108, R107 ;  /* 0x0000006b6c4a723e */ /* 0x000fe200000000ff */
[--C-:B------:R-:W-:Y:S01]  /*6550*/  FFMA R82, R83, UR14, -R104.reuse ;  /* 0x0000000e53527c23 */ /* 0x100fe20008000868 */
[----:B------:R-:W-:Y:S01]  /*6560*/  FSETP.GEU.AND P6, PT, R80, -126, PT ;  /* 0xc2fc00005000780b */ /* 0x000fe20003fce000 */
[--C-:B------:R-:W-:Y:S01]  /*6570*/  FFMA R83, R86, UR14, -R104.reuse ;  /* 0x0000000e56537c23 */ /* 0x100fe20008000868 */
[----:B------:R-:W-:Y:S01]  /*6580*/  WARPGROUP.ARRIVE ;  /* 0x00000000000079c5 */ /* 0x000fe20000000000 */
[----:B------:R-:W-:Y:S01]  /*6590*/  FSETP.GEU.AND P2, PT, R81, -126, PT ;  /* 0xc2fc00005100780b */ /* 0x000fe20003f4e000 */
[----:B------:R-:W-:Y:S01]  /*65a0*/  FFMA R86, R87, UR14, -R104 ;  /* 0x0000000e57567c23 */ /* 0x000fe20008000868 */
[----:B------:R-:W-:Y:S01]  /*65b0*/  FSETP.GEU.AND P5, PT, R109, -126, PT ;  /* 0xc2fc00006d00780b */ /* 0x000fe20003fae000 */
[--C-:B------:R-:W-:Y:S01]  /*65c0*/  FFMA R87, R88, UR14, -R110.reuse ;  /* 0x0000000e58577c23 */ /* 0x100fe2000800086e */
[----:B------:R-:W-:Y:S01]  /*65d0*/  FSETP.GEU.AND P3, PT, R82, -126, PT ;  /* 0xc2fc00005200780b */ /* 0x000fe20003f6e000 */
[----:B------:R-:W-:Y:S01]  /*65e0*/  HGMMA.64x96x16.F32 R24, R72, gdesc[UR4].tnspB, R24, gsb0 ;  /* 0x4160000448187df0 */ /* 0x000fe20008000818 */
[----:B------:R-:W-:Y:S01]  /*65f0*/  FFMA R88, R89, UR14, -R110 ;  /* 0x0000000e59587c23 */ /* 0x000fe2000800086e */
[--C-:B------:R-:W-:Y:S01]  /*6600*/  FFMA R89, R90, UR14, -R104.reuse ;  /* 0x0000000e5a597c23 */ /* 0x100fe20008000868 */
[----:B------:R-:W-:Y:S01]  /*6610*/  FFMA R90, R91, UR14, -R104 ;  /* 0x0000000e5b5a7c23 */ /* 0x000fe20008000868 */
[--C-:B------:R-:W-:Y:S01]  /*6620*/  FFMA R92, R92, UR14, -R110.reuse ;  /* 0x0000000e5c5c7c23 */ /* 0x100fe2000800086e */
[----:B------:R-:W-:Y:S01]  /*6630*/  @!P6 FMUL R80, R80, 0.5 ;  /* 0x3f0000005050e820 */ /* 0x000fe20000400000 */
[----:B------:R-:W-:Y:S01]  /*6640*/  FFMA R93, R93, UR14, -R110 ;  /* 0x0000000e5d5d7c23 */ /* 0x000fe2000800086e */
[--C-:B------:R-:W-:Y:S01]  /*6650*/  FFMA R94, R94, UR14, -R104.reuse ;  /* 0x0000000e5e5e7c23 */ /* 0x100fe20008000868 */
[----:B------:R-:W-:Y:S01]  /*6660*/  @!P2 FMUL R81, R81, 0.5 ;  /* 0x3f0000005151a820 */ /* 0x000fe20000400000 */
[----:B------:R-:W-:Y:S01]  /*6670*/  FFMA R91, R95, UR14, -R104 ;  /* 0x0000000e5f5b7c23 */ /* 0x000fe20008000868 */
[----:B------:R-:W-:Y:S01]  /*6680*/  @!P5 FMUL R109, R109, 0.5 ;  /* 0x3f0000006d6dd820 */ /* 0x000fe20000400000 */
[----:B------:R-:W1:Y:S01]  /*6690*/  MUFU.EX2 R80, R80 ;  /* 0x0000005000507308 */ /* 0x000e620000000800 */
[----:B------:R-:W-:Y:S01]  /*66a0*/  @!P3 FMUL R82, R82, 0.5 ;  /* 0x3f0000005252b820 */ /* 0x000fe20000400000 */
[--C-:B------:R-:W-:Y:S01]  /*66b0*/  FFMA R95, R96, UR14, -R110.reuse ;  /* 0x0000000e605f7c23 */ /* 0x100fe2000800086e */
[----:B------:R-:W-:Y:S01]  /*66c0*/  FFMA R96, R97, UR14, -R110 ;  /* 0x0000000e61607c23 */ /* 0x000fe2000800086e */
[--C-:B------:R-:W-:Y:S01]  /*66d0*/  FFMA R97, R98, UR14, -R104.reuse ;  /* 0x0000000e62617c23 */ /* 0x100fe20008000868 */
[----:B------:R-:W-:Y:S01]  /*66e0*/  FFMA R98, R99, UR14, -R104 ;  /* 0x0000000e63627c23 */ /* 0x000fe20008000868 */
[----:B------:R-:W-:Y:S01]  /*66f0*/  FFMA R101, R101, UR14, -R110 ;  /* 0x0000000e65657c23 */ /* 0x000fe2000800086e */
[----:B------:R-:W-:Y:S01]  /*6700*/  FFMA R103, R103, UR14, -R104 ;  /* 0x0000000e67677c23 */ /* 0x000fe20008000868 */
[----:B------:R-:W2:Y:S01]  /*6710*/  MUFU.EX2 R21, R109 ;  /* 0x0000006d00157308 */ /* 0x000ea20000000800 */
[----:B------:R-:W-:Y:S01]  /*6720*/  FFMA R13, R102, R13, R77 ;  /* 0x0000000d660d7223 */ /* 0x000fe2000000004d */
[----:B------:R-:W-:Y:S01]  /*6730*/  FFMA R12, R19, R12, R78 ;  /* 0x0000000c130c7223 */ /* 0x000fe2000000004e */
[----:B------:R-:W-:-:S02]  /*6740*/  IADD3 R6, R6, 0x1, RZ ;  /* 0x0000000106067810 */ /* 0x000fc40007ffe0ff */
[----:B------:R-:W-:Y:S01]  /*6750*/  FADD R106, R13, R106 ;  /* 0x0000006a0d6a7221 */ /* 0x000fe20000000000 */
[----:B------:R-:W-:Y:S02]  /*6760*/  FADD R12, R12, R79 ;  /* 0x0000004f0c0c7221 */ /* 0x000fe40000000000 */
[----:B------:R-:W3:Y:S01]  /*6770*/  MUFU.EX2 R81, R81 ;  /* 0x0000005100517308 */ /* 0x000ee20000000800 */
[----:B-1----:R-:W-:Y:S01]  /*6780*/  @!P6 FMUL R80, R80, R80 ;  /* 0x000000505050e220 */ /* 0x002fe20000400000 */
[----:B------:R-:W-:Y:S01]  /*6790*/  FSETP.GEU.AND P6, PT, R83, -126, PT ;  /* 0xc2fc00005300780b */ /* 0x000fe20003fce000 */
[----:B------:R-:W-:Y:S01]  /*67a0*/  FADD R107, R106, R107 ;  /* 0x0000006b6a6b7221 */ /* 0x000fe20000000000 */
[----:B------:R-:W-:-:S03]  /*67b0*/  FADD R105, R12, R105 ;  /* 0x000000690c697221 */ /* 0x000fc60000000000 */
[----:B------:R-:W-:Y:S01]  /*67c0*/  FADD R108, R107, R108 ;  /* 0x0000006c6b6c7221 */ /* 0x000fe20000000000 */
[----:B------:R-:W1:Y:S01]  /*67d0*/  MUFU.EX2 R82, R82 ;  /* 0x0000005200527308 */ /* 0x000e620000000800 */
[----:B--2---:R-:W-:Y:S01]  /*67e0*/  @!P5 FMUL R21, R21, R21 ;  /* 0x000000151515d220 */ /* 0x004fe20000400000 */
[----:B------:R-:W-:-:S05]  /*67f0*/  FADD R76, R105, R76 ;  /* 0x0000004c694c7221 */ /* 0x000fca0000000000 */
[----:B------:R-:W-:Y:S01]  /*6800*/  @!P6 FMUL R83, R83, 0.5 ;  /* 0x3f0000005353e820 */ /* 0x000fe20000400000 */
[----:B---3--:R-:W-:Y:S01]  /*6810*/  @!P2 FMUL R81, R81, R81 ;  /* 0x000000515151a220 */ /* 0x008fe20000400000 */
[----:B------:R-:W-:-:S04]  /*6820*/  FSETP.GEU.AND P2, PT, R86, -126, PT ;  /* 0xc2fc00005600780b */ /* 0x000fc80003f4e000 */
[----:B------:R-:W2:Y:S01]  /*6830*/  MUFU.EX2 R83, R83 ;  /* 0x0000005300537308 */ /* 0x000ea20000000800 */
[----:B-1----:R-:W-:Y:S01]  /*6840*/  @!P3 FMUL R82, R82, R82 ;  /* 0x000000525252b220 */ /* 0x002fe20000400000 */
[----:B------:R-:W-:-:S07]  /*6850*/  FSETP.GEU.AND P3, PT, R87, -126, PT ;  /* 0xc2fc00005700780b */ /* 0x000fce0003f6e000 */
[----:B------:R-:W-:-:S06]  /*6860*/  @!P2 FMUL R86, R86, 0.5 ;  /* 0x3f0000005656a820 */ /* 0x000fcc0000400000 */
[----:B------:R-:W1:Y:S01]  /*6870*/  MUFU.EX2 R86, R86 ;  /* 0x0000005600567308 */ /* 0x000e620000000800 */
[----:B--2---:R-:W-:Y:S01]  /*6880*/  @!P6 FMUL R83, R83, R83 ;  /* 0x000000535353e220 */ /* 0x004fe20000400000 */
[----:B------:R-:W-:Y:S01]  /*6890*/  FSETP.GEU.AND P6, PT, R88, -126, PT ;  /* 0xc2fc00005800780b */ /* 0x000fe20003fce000 */
[----:B------:R-:W-:-:S06]  /*68a0*/  @!P3 FMUL R87, R87, 0.5 ;  /* 0x3f0000005757b820 */ /* 0x000fcc0000400000 */
[----:B------:R-:W2:Y:S06]  /*68b0*/  MUFU.EX2 R87, R87 ;  /* 0x0000005700577308 */ /* 0x000eac0000000800 */
[----:B------:R-:W-:Y:S01]  /*68c0*/  @!P6 FMUL R88, R88, 0.5 ;  /* 0x3f0000005858e820 */ /* 0x000fe20000400000 */
[----:B-1----:R-:W-:Y:S01]  /*68d0*/  @!P2 FMUL R86, R86, R86 ;  /* 0x000000565656a220 */ /* 0x002fe20000400000 */
[----:B------:R-:W-:-:S04]  /*68e0*/  FSETP.GEU.AND P2, PT, R92, -126, PT ;  /* 0xc2fc00005c00780b */ /* 0x000fc80003f4e000 */
[----:B------:R-:W1:Y:S01]  /*68f0*/  MUFU.EX2 R88, R88 ;  /* 0x0000005800587308 */ /* 0x000e620000000800 */
[----:B--2---:R-:W-:Y:S01]  /*6900*/  @!P3 FMUL R87, R87, R87 ;  /* 0x000000575757b220 */ /* 0x004fe20000400000 */
[----:B------:R-:W-:-:S07]  /*6910*/  FSETP.GEU.AND P3, PT, R93, -126, PT ;  /* 0xc2fc00005d00780b */ /* 0x000fce0003f6e000 */
[----:B------:R-:W-:-:S06]  /*6920*/  @!P2 FMUL R92, R92, 0.5 ;  /* 0x3f0000005c5ca820 */ /* 0x000fcc0000400000 */
[----:B------:R-:W2:Y:S01]  /*6930*/  MUFU.EX2 R92, R92 ;  /* 0x0000005c005c7308 */ /* 0x000ea20000000800 */
[----:B-1----:R-:W-:Y:S01]  /*6940*/  @!P6 FMUL R88, R88, R88 ;  /* 0x000000585858e220 */ /* 0x002fe20000400000 */
[----:B------:R-:W-:Y:S01]  /*6950*/  FSETP.GEU.AND P6, PT, R94, -126, PT ;  /* 0xc2fc00005e00780b */ /* 0x000fe20003fce000 */
[----:B------:R-:W-:Y:S01]  /*6960*/  @!P3 FMUL R93, R93, 0.5 ;  /* 0x3f0000005d5db820 */ /* 0x000fe20000400000 */
[----:B------:R-:W-:Y:S02]  /*6970*/  WARPGROUP.DEPBAR.LE gsb0, 0x0 ;  /* 0x00008000000079c5 */ /* 0x000fe40000010000 */
[--C-:B------:R-:W-:Y:S01]  /*6980*/  FFMA R74, R84, UR14, -R110.reuse ;  /* 0x0000000e544a7c23 */ /* 0x100fe2000800086e */
[----:B------:R-:W-:Y:S01]  /*6990*/  FFMA R84, R85, UR14, -R110 ;  /* 0x0000000e55547c23 */ /* 0x000fe2000800086e */
[----:B------:R-:W-:Y:S01]  /*69a0*/  IMAD.MOV.U32 R73, RZ, RZ, -0x7fffffe0 ;  /* 0x80000020ff497424 */ /* 0x000fe200078e00ff */
[----:B------:R-:W-:-:S06]  /*69b0*/  IADD3 R72, R20, 0x40, RZ ;  /* 0x0000004014487810 */ /* 0x000fcc0007ffe0ff */
[----:B------:R-:W-:Y:S01]  /*69c0*/  @!P6 FMUL R94, R94, 0.5 ;  /* 0x3f0000005e5ee820 */ /* 0x000fe20000400000 */
[----:B------:R-:W-:Y:S01]  /*69d0*/  FSETP.GEU.AND P4, PT, R74, -126, PT ;  /* 0xc2fc00004a00780b */ /* 0x000fe20003f8e000 */
[----:B------:R-:W1:Y:S01]  /*69e0*/  MUFU.EX2 R93, R93 ;  /* 0x0000005d005d7308 */ /* 0x000e620000000800 */
[----:B------:R-:W-:Y:S01]  /*69f0*/  FSETP.GEU.AND P5, PT, R84, -126, PT ;  /* 0xc2fc00005400780b */ /* 0x000fe20003fae000 */
[----:B--2---:R-:W-:Y:S01]  /*6a00*/  @!P2 FMUL R92, R92, R92 ;  /* 0x0000005c5c5ca220 */ /* 0x004fe20000400000 */
[----:B------:R-:W-:Y:S02]  /*6a10*/  R2UR UR6, R72 ;  /* 0x00000000480672ca */ /* 0x000fe400000e0000 */
[----:B------:R-:W-:Y:S02]  /*6a20*/  R2UR UR7, R73 ;  /* 0x00000000490772ca */ /* 0x000fe400000e0000 */
[----:B------:R-:W-:Y:S01]  /*6a30*/  F2FP.F16.F32.PACK_AB R72, R80, R21 ;  /* 0x000000155048723e */ /* 0x000fe200000000ff */
[----:B------:R-:W2:Y:S01]  /*6a40*/  MUFU.EX2 R94, R94 ;  /* 0x0000005e005e7308 */ /* 0x000ea20000000800 */
[----:B------:R-:W-:Y:S01]  /*6a50*/  F2FP.F16.F32.PACK_AB R73, R82, R81 ;  /* 0x000000515249723e */ /* 0x000fe200000000ff */
[----:B------:R-:W-:Y:S01]  /*6a60*/  FADD R21, R108, R21 ;  /* 0x000000156c157221 */ /* 0x000fe20000000000 */
[----:B------:R-:W-:Y:S01]  /*6a70*/  F2FP.F16.F32.PACK_AB R75, R86, R83 ;  /* 0x00000053564b723e */ /* 0x000fe200000000ff */
[----:B------:R-:W-:Y:S01]  /*6a80*/  @!P4 FMUL R74, R74, 0.5 ;  /* 0x3f0000004a4ac820 */ /* 0x000fe20000400000 */
[----:B------:R-:W-:Y:S01]  /*6a90*/  FSETP.GEU.AND P2, PT, R98, -126, PT ;  /* 0xc2fc00006200780b */ /* 0x000fe20003f4e000 */
[----:B------:R-:W-:Y:S01]  /*6aa0*/  @!P5 FMUL R84, R84, 0.5 ;  /* 0x3f0000005454d820 */ /* 0x000fe20000400000 */
[----:B------:R-:W-:Y:S01]  /*6ab0*/  FADD R81, R76, R81 ;  /* 0x000000514c517221 */ /* 0x000fe20000000000 */
[----:B------:R-:W3:Y:S01]  /*6ac0*/  MUFU.EX2 R85, R74 ;  /* 0x0000004a00557308 */ /* 0x000ee20000000800 */
[----:B-1----:R-:W-:Y:S01]  /*6ad0*/  @!P3 FMUL R93, R93, R93 ;  /* 0x0000005d5d5db220 */ /* 0x002fe20000400000 */
[----:B------:R-:W-:Y:S01]  /*6ae0*/  FSETP.GEU.AND P3, PT, R97, -126, PT ;  /* 0xc2fc00006100780b */ /* 0x000fe20003f6e000 */
[----:B------:R-:W-:Y:S01]  /*6af0*/  FADD R80, R21, R80 ;  /* 0x0000005015507221 */ /* 0x000fe20000000000 */
[----:B------:R-:W-:-:S04]  /*6b00*/  FADD R82, R81, R82 ;  /* 0x0000005251527221 */ /* 0x000fc80000000000 */
[----:B------:R-:W1:Y:S01]  /*6b10*/  MUFU.EX2 R84, R84 ;  /* 0x0000005400547308 */ /* 0x000e620000000800 */
[----:B--2---:R-:W-:Y:S01]  /*6b20*/  @!P6 FMUL R94, R94, R94 ;  /* 0x0000005e5e5ee220 */ /* 0x004fe20000400000 */
[----:B------:R-:W-:Y:S01]  /*6b30*/  FSETP.GEU.AND P6, PT, R96, -126, PT ;  /* 0xc2fc00006000780b */ /* 0x000fe20003fce000 */
[----:B------:R-:W-:Y:S01]  /*6b40*/  @!P2 FMUL R98, R98, 0.5 ;  /* 0x3f0000006262a820 */ /* 0x000fe20000400000 */
[----:B------:R-:W-:-:S03]  /*6b50*/  FADD R83, R82, R83 ;  /* 0x0000005352537221 */ /* 0x000fc60000000000 */
[----:B------:R-:W-:Y:S01]  /*6b60*/  @!P3 FMUL R97, R97, 0.5 ;  /* 0x3f0000006161b820 */ /* 0x000fe20000400000 */
[----:B------:R-:W-:Y:S01]  /*6b70*/  FADD R86, R83, R86 ;  /* 0x0000005653567221 */ /* 0x000fe20000000000 */
[----:B---3--:R-:W-:Y:S01]  /*6b80*/  @!P4 FMUL R85, R85, R85 ;  /* 0x000000555555c220 */ /* 0x008fe20000400000 */
[----:B------:R-:W-:Y:S01]  /*6b90*/  FSETP.GEU.AND P4, PT, R90, -126, PT ;  /* 0xc2fc00005a00780b */ /* 0x000fe20003f8e000 */
[----:B------:R-:W2:Y:S04]  /*6ba0*/  MUFU.EX2 R98, R98 ;  /* 0x0000006200627308 */ /* 0x000ea80000000800 */
[----:B------:R-:W-:Y:S01]  /*6bb0*/  @!P6 FMUL R96, R96, 0.5 ;  /* 0x3f0000006060e820 */ /* 0x000fe20000400000 */
[----:B-1----:R-:W-:Y:S01]  /*6bc0*/  @!P5 FMUL R84, R84, R84 ;  /* 0x000000545454d220 */ /* 0x002fe20000400000 */
[----:B------:R-:W-:-:S02]  /*6bd0*/  FSETP.GEU.AND P5, PT, R89, -126, PT ;  /* 0xc2fc00005900780b */ /* 0x000fc40003fae000 */
[----:B------:R-:W1:Y:S02]  /*6be0*/  MUFU.EX2 R97, R97 ;  /* 0x0000006100617308 */ /* 0x000e640000000800 */
[----:B------:R-:W-:Y:S02]  /*6bf0*/  F2FP.F16.F32.PACK_AB R74, R84, R85 ;  /* 0x00000055544a723e */ /* 0x000fe400000000ff */
[----:B------:R-:W-:Y:S01]  /*6c00*/  @!P4 FMUL R90, R90, 0.5 ;  /* 0x3f0000005a5ac820 */ /* 0x000fe20000400000 */
[----:B------:R-:W-:Y:S01]  /*6c10*/  FADD R85, R80, R85 ;  /* 0x0000005550557221 */ /* 0x000fe20000000000 */
[----:B------:R-:W-:Y:S02]  /*6c20*/  WARPGROUP.ARRIVE ;  /* 0x00000000000079c5 */ /* 0x000fe40000000000 */
[----:B------:R-:W3:Y:S01]  /*6c30*/  MUFU.EX2 R96, R96 ;  /* 0x0000006000607308 */ /* 0x000ee20000000800 */
[----:B--2---:R-:W-:Y:S01]  /*6c40*/  @!P2 FMUL R98, R98, R98 ;  /* 0x000000626262a220 */ /* 0x004fe20000400000 */
[----:B------:R-:W-:Y:S01]  /*6c50*/  FADD R84, R85, R84 ;  /* 0x0000005455547221 */ /* 0x000fe20000000000 */
[----:B------:R-:W-:Y:S01]  /*6c60*/  ISETP.NE.AND P2, PT, R6, 0x4, PT ;  /* 0x000000040600780c */ /* 0x000fe20003f45270 */
[----:B------:R-:W-:Y:S01]  /*6c70*/  @!P5 FMUL R89, R89, 0.5 ;  /* 0x3f0000005959d820 */ /* 0x000fe20000400000 */
[----:B------:R-:W-:Y:S03]  /*6c80*/  HGMMA.64x96x16.F32 R24, R72, gdesc[UR4].tnspB, R24, gsb0 ;  /* 0x4160000448187df0 */ /* 0x000fe60008000818 */
[----:B------:R-:W2:Y:S01]  /*6c90*/  MUFU.EX2 R90, R90 ;  /* 0x0000005a005a7308 */ /* 0x000ea20000000800 */
[----:B-1----:R-:W-:Y:S01]  /*6ca0*/  @!P3 FMUL R97, R97, R97 ;  /* 0x000000616161b220 */ /* 0x002fe20000400000 */
[----:B------:R-:W-:-:S06]  /*6cb0*/  FSETP.GEU.AND P3, PT, R103, -126, PT ;  /* 0xc2fc00006700780b */ /* 0x000fcc0003f6e000 */
[----:B------:R-:W1:Y:S01]  /*6cc0*/  MUFU.EX2 R89, R89 ;  /* 0x0000005900597308 */ /* 0x000e620000000800 */
[----:B---3--:R-:W-:-:S06]  /*6cd0*/  @!P6 FMUL R96, R96, R96 ;  /* 0x000000606060e220 */ /* 0x008fcc0000400000 */
[----:B------:R-:W-:Y:S01]  /*6ce0*/  @!P3 FMUL R103, R103, 0.5 ;  /* 0x3f0000006767b820 */ /* 0x000fe20000400000 */
[----:B--2---:R-:W-:Y:S01]  /*6cf0*/  @!P4 FMUL R90, R90, R90 ;  /* 0x0000005a5a5ac220 */ /* 0x004fe20000400000 */
[----:B------:R-:W-:Y:S01]  /*6d00*/  FSETP.GEU.AND P4, PT, R95, -126, PT ;  /* 0xc2fc00005f00780b */ /* 0x000fe20003f8e000 */
[----:B-1----:R-:W-:Y:S01]  /*6d10*/  @!P5 FMUL R89, R89, R89 ;  /* 0x000000595959d220 */ /* 0x002fe20000400000 */
[----:B------:R-:W-:-:S11]  /*6d20*/  FSETP.GEU.AND P5, PT, R91, -126, PT ;  /* 0xc2fc00005b00780b */ /* 0x000fd60003fae000 */
[----:B------:R-:W-:-:S06]  /*6d30*/  @!P4 FMUL R95, R95, 0.5 ;  /* 0x3f0000005f5fc820 */ /* 0x000fcc0000400000 */
[----:B------:R-:W1:Y:S01]  /*6d40*/  MUFU.EX2 R95, R95 ;  /* 0x0000005f005f7308 */ /* 0x000e620000000800 */
[----:B------:R-:W-:-:S07]  /*6d50*/  @!P5 FMUL R91, R91, 0.5 ;  /* 0x3f0000005b5bd820 */ /* 0x000fce0000400000 */
[----:B------:R-:W2:Y:S01]  /*6d60*/  MUFU.EX2 R91, R91 ;  /* 0x0000005b005b7308 */ /* 0x000ea20000000800 */
[----:B-1----:R-:W-:Y:S01]  /*6d70*/  @!P4 FMUL R95, R95, R95 ;  /* 0x0000005f5f5fc220 */ /* 0x002fe20000400000 */
[----:B------:R-:W-:Y:S01]  /*6d80*/  FSETP.GEU.AND P4, PT, R101, -126, PT ;  /* 0xc2fc00006500780b */ /* 0x000fe20003f8e000 */
[----:B--2---:R-:W-:-:S12]  /*6d90*/  @!P5 FMUL R91, R91, R91 ;  /* 0x0000005b5b5bd220 */ /* 0x004fd80000400000 */
[----:B------:R-:W-:-:S04]  /*6da0*/  @!P4 FMUL R101, R101, 0.5 ;  /* 0x3f0000006565c820 */ /* 0x000fc80000400000 */
[----:B------:R-:W1:Y:S02]  /*6db0*/  MUFU.EX2 R99, R101 ;  /* 0x0000006500637308 */ /* 0x000e640000000800 */
[----:B-1----:R-:W-:Y:S01]  /*6dc0*/  @!P4 FMUL R99, R99, R99 ;  /* 0x000000636363c220 */ /* 0x002fe20000400000 */
[----:B------:R-:W-:Y:S02]  /*6dd0*/  WARPGROUP.DEPBAR.LE gsb0, 0x0 ;  /* 0x00008000000079c5 */ /* 0x000fe40000010000 */
[----:B------:R-:W-:Y:S01]  /*6de0*/  IMAD.MOV.U32 R73, RZ, RZ, -0x7fffffe0 ;  /* 0x80000020ff497424 */ /* 0x000fe200078e00ff */
[----:B------:R-:W-:Y:S02]  /*6df0*/  IADD3 R72, R20, 0x80, RZ ;  /* 0x0000008014487810 */ /* 0x000fe40007ffe0ff */
[----:B------:R-:W-:Y:S02]  /*6e00*/  F2FP.F16.F32.PACK_AB R74, R93, R92 ;  /* 0x0000005c5d4a723e */ /* 0x000fe400000000ff */
[----:B------:R-:W-:-:S02]  /*6e10*/  R2UR UR6, R72 ;  /* 0x00000000480672ca */ /* 0x000fc400000e0000 */
[----:B------:R-:W-:Y:S02]  /*6e20*/  R2UR UR7, R73 ;  /* 0x00000000490772ca */ /* 0x000fe400000e0000 */
[----:B------:R-:W-:Y:S01]  /*6e30*/  F2FP.F16.F32.PACK_AB R72, R88, R87 ;  /* 0x000000575848723e */ /* 0x000fe200000000ff */
[----:B------:R-:W-:Y:S01]  /*6e40*/  FADD R87, R84, R87 ;  /* 0x0000005754577221 */ /* 0x000fe20000000000 */
[----:B------:R-:W-:Y:S01]  /*6e50*/  F2FP.F16.F32.PACK_AB R73, R90, R89 ;  /* 0x000000595a49723e */ /* 0x000fe200000000ff */
[----:B------:R-:W-:Y:S01]  /*6e60*/  FADD R89, R86, R89 ;  /* 0x0000005956597221 */ /* 0x000fe20000000000 */
[----:B------:R-:W-:Y:S01]  /*6e70*/  F2FP.F16.F32.PACK_AB R75, R91, R94 ;  /* 0x0000005e5b4b723e */ /* 0x000fe200000000ff */
[----:B------:R-:W-:Y:S02]  /*6e80*/  FADD R87, R87, R88 ;  /* 0x0000005857577221 */ /* 0x000fe40000000000 */
[----:B------:R-:W-:Y:S01]  /*6e90*/  FADD R89, R89, R90 ;  /* 0x0000005a59597221 */ /* 0x000fe20000000000 */
[----:B------:R-:W-:Y:S01]  /*6ea0*/  WARPGROUP.ARRIVE ;  /* 0x00000000000079c5 */ /* 0x000fe20000000000 */
[----:B------:R-:W-:-:S02]  /*6eb0*/  FADD R92, R87, R92 ;  /* 0x0000005c575c7221 */ /* 0x000fc40000000000 */
[----:B------:R-:W-:Y:S02]  /*6ec0*/  FADD R94, R89, R94 ;  /* 0x0000005e595e7221 */ /* 0x000fe40000000000 */
[----:B------:R-:W-:Y:S01]  /*6ed0*/  FADD R92, R92, R93 ;  /* 0x0000005d5c5c7221 */ /* 0x000fe20000000000 */
[----:B------:R-:W-:Y:S01]  /*6ee0*/  HGMMA.64x96x16.F32 R24, R72, gdesc[UR4].tnspB, R24, gsb0 ;  /* 0x4160000448187df0 */ /* 0x000fe20008000818 */
[----:B------:R-:W-:Y:S02]  /*6ef0*/  FADD R94, R94, R91 ;  /* 0x0000005b5e5e7221 */ /* 0x000fe40000000000 */
[----:B------:R-:W-:Y:S02]  /*6f00*/  WARPGROUP.DEPBAR.LE gsb0, 0x0 ;  /* 0x00008000000079c5 */ /* 0x000fe40000010000 */
[----:B------:R-:W-:Y:S01]  /*6f10*/  FFMA R74, R100, UR14, -R110 ;  /* 0x0000000e644a7c23 */ /* 0x000fe2000800086e */
[----:B------:R-:W-:Y:S01]  /*6f20*/  FFMA R75, R23, UR14, -R104 ;  /* 0x0000000e174b7c23 */ /* 0x000fe20008000868 */
[----:B------:R-:W-:Y:S01]  /*6f30*/  IMAD.MOV.U32 R73, RZ, RZ, -0x7fffffe0 ;  /* 0x80000020ff497424 */ /* 0x000fe200078e00ff */
[----:B------:R-:W1:Y:S01]  /*6f40*/  MUFU.EX2 R23, R103 ;  /* 0x0000006700177308 */ /* 0x000e620000000800 */
[----:B------:R-:W-:-:S02]  /*6f50*/  IADD3 R72, R20, 0xc0, RZ ;  /* 0x000000c014487810 */ /* 0x000fc40007ffe0ff */
[----:B------:R-:W-:Y:S02]  /*6f60*/  FSETP.GEU.AND P5, PT, R74, -126, PT ;  /* 0xc2fc00004a00780b */ /* 0x000fe40003fae000 */
[----:B------:R-:W-:Y:S02]  /*6f70*/  FSETP.GEU.AND P6, PT, R75, -126, PT ;  /* 0xc2fc00004b00780b */ /* 0x000fe40003fce000 */
[----:B------:R-:W-:Y:S02]  /*6f80*/  R2UR UR6, R72 ;  /* 0x00000000480672ca */ /* 0x000fe400000e0000 */
[----:B------:R-:W-:Y:S02]  /*6f90*/  R2UR UR7, R73 ;  /* 0x00000000490772ca */ /* 0x000fe400000e0000 */
[----:B------:R-:W-:Y:S01]  /*6fa0*/  F2FP.F16.F32.PACK_AB R72, R96, R95 ;  /* 0x0000005f6048723e */ /* 0x000fe200000000ff */
[----:B------:R-:W-:Y:S01]  /*6fb0*/  FADD R95, R92, R95 ;  /* 0x0000005f5c5f7221 */ /* 0x000fe20000000000 */
[----:B------:R-:W-:Y:S01]  /*6fc0*/  F2FP.F16.F32.PACK_AB R73, R98, R97 ;  /* 0x000000616249723e */ /* 0x000fe200000000ff */
[----:B------:R-:W-:-:S02]  /*6fd0*/  FADD R97, R94, R97 ;  /* 0x000000615e617221 */ /* 0x000fc40000000000 */
[----:B------:R-:W-:Y:S01]  /*6fe0*/  @!P5 FMUL R74, R74, 0.5 ;  /* 0x3f0000004a4ad820 */ /* 0x000fe20000400000 */
[----:B-1----:R-:W-:Y:S01]  /*6ff0*/  @!P3 FMUL R23, R23, R23 ;  /* 0x000000171717b220 */ /* 0x002fe20000400000 */
[----:B------:R-:W-:Y:S01]  /*7000*/  @!P6 FMUL R75, R75, 0.5 ;  /* 0x3f0000004b4be820 */ /* 0x000fe20000400000 */
[----:B------:R-:W-:Y:S01]  /*7010*/  FADD R95, R95, R96 ;  /* 0x000000605f5f7221 */ /* 0x000fe20000000000 */
[----:B------:R-:W1:Y:S01]  /*7020*/  MUFU.EX2 R104, R74 ;  /* 0x0000004a00687308 */ /* 0x000e620000000800 */
[----:B------:R-:W-:-:S07]  /*7030*/  FADD R97, R97, R98 ;  /* 0x0000006261617221 */ /* 0x000fce0000000000 */
[----:B------:R-:W2:Y:S01]  /*7040*/  MUFU.EX2 R100, R75 ;  /* 0x0000004b00647308 */ /* 0x000ea20000000800 */
[----:B-1----:R-:W-:-:S05]  /*7050*/  @!P5 FMUL R104, R104, R104 ;  /* 0x000000686868d220 */ /* 0x002fca0000400000 */
[----:B------:R-:W-:Y:S01]  /*7060*/  F2FP.F16.F32.PACK_AB R74, R99, R104 ;  /* 0x00000068634a723e */ /* 0x000fe200000000ff */
[----:B------:R-:W-:Y:S01]  /*7070*/  FADD R104, R95, R104 ;  /* 0x000000685f687221 */ /* 0x000fe20000000000 */
[----:B--2---:R-:W-:-:S03]  /*7080*/  @!P6 FMUL R100, R100, R100 ;  /* 0x000000646464e220 */ /* 0x004fc60000400000 */
[----:B------:R-:W-:Y:S01]  /*7090*/  FADD R13, R104, R99 ;  /* 0x00000063680d7221 */ /* 0x000fe20000000000 */
[----:B------:R-:W-:Y:S01]  /*70a0*/  FADD R12, R97, R100 ;  /* 0x00000064610c7221 */ /* 0x000fe20000000000 */
[----:B------:R-:W-:-:S03]  /*70b0*/  F2FP.F16.F32.PACK_AB R75, R23, R100 ;  /* 0x00000064174b723e */ /* 0x000fc600000000ff */
[----:B------:R-:W-:Y:S01]  /*70c0*/  FADD R12, R12, R23 ;  /* 0x000000170c0c7221 */ /* 0x000fe20000000000 */
[----:B------:R-:W-:-:S06]  /*70d0*/  WARPGROUP.ARRIVE ;  /* 0x00000000000079c5 */ /* 0x000fcc0000000000 */
[----:B------:R-:W-:Y:S03]  /*70e0*/  HGMMA.64x96x16.F32 R24, R72, gdesc[UR4].tnspB, R24, gsb0 ;  /* 0x4160000448187df0 */ /* 0x000fe60008000818 */
[----:B------:R-:W-:Y:S02]  /*70f0*/  WARPGROUP.DEPBAR.LE gsb0, 0x0 ;  /* 0x00008000000079c5 */ /* 0x000fe40000010000 */
[----:B------:R-:W-:-:S05]  /*7100*/  SEL R72, R6, RZ, P2 ;  /* 0x000000ff06487207 */ /* 0x000fca0001000000 */
[----:B------:R-:W-:-:S05]  /*7110*/  IMAD R6, R72, 0x8, R11 ;  /* 0x0000000848067824 */ /* 0x000fca00078e020b */
[----:B------:R-:W-:-:S04]  /*7120*/  PRMT R6, RZ, 0x654, R6 ;  /* 0x00000654ff067816 */ /* 0x000fc80000000006 */
[----:B------:R1:W-:Y:S01]  /*7130*/  SYNCS.ARRIVE.TRANS64.RED.A1T0 RZ, [R6+URZ], RZ ;  /* 0x000000ff06ff79a7 */ /* 0x0003e2000810043f */
[----:B------:R-:W-:Y:S05]  /*7140*/  @P1 BRA `(.L_x_45) ;  /* 0x0000000000d41947 */ /* 0x000fea0003800000 */
[----:B------:R-:W-:Y:S01]  /*7150*/  ISETP.LT.OR P1, PT, R7, 0x1, !P0 ;  /* 0x000000010700780c */ /* 0x000fe20004721670 */
[----:B------:R-:W-:-:S12]  /*7160*/  BSSY B0, `(.L_x_46) ;  /* 0x0000032000007945 */ /* 0x000fd80003800000 */
[----:B------:R-:W-:Y:S05]  /*7170*/  @P1 BRA `(.L_x_47) ;  /* 0x0000000000c01947 */ /* 0x000fea0003800000 */
[----:B-1----:R-:W-:Y:S02]  /*7180*/  LEA R6, R5, R2, 0x3 ;  /* 0x0000000205067211 */ /* 0x002fe400078e18ff */
[----:B------:R-:W-:Y:S02]  /*7190*/  SHF.L.U32 R19, R4, 0x1f, RZ ;  /* 0x0000001f04137819 */ /* 0x000fe400000006ff */
[----:B------:R-:W-:Y:S02]  /*71a0*/  ISETP.NE.AND P2, PT, R0, RZ, PT ;  /* 0x000000ff0000720c */ /* 0x000fe40003f45270 */
[----:B------:R-:W1:Y:S02]  /*71b0*/  SYNCS.PHASECHK.TRANS64.TRYWAIT P1, [R6+URZ+0xf020], R19 ;  /* 0x00f02013060075a7 */ /* 0x000e64000802017f */
[----:B-1----:R-:W-:Y:S09]  /*71c0*/  @!P1 BRA `(.L_x_48) ;  /* 0x0000001c00d09947 */ /* 0x002ff20003800000 */
.L_x_89:
[----:B------:R-:W-:Y:S05]  /*71d0*/  @P2 BRA `(.L_x_49) ;  /* 0x0000000000142947 */ /* 0x000fea0003800000 */
[----:B------:R-:W-:Y:S01]  /*71e0*/  ISETP.NE.AND P1, PT, R22, RZ, PT ;  /* 0x000000ff1600720c */ /* 0x000fe20003f25270 */
[----:B-1----:R-:W-:-:S04]  /*71f0*/  IMAD.MOV.U32 R19, RZ, RZ, 0x3000 ;  /* 0x00003000ff137424 */ /* 0x002fc800078e00ff */
[----:B------:R2:W-:Y:S08]  /*7200*/  SYNCS.ARRIVE.TRANS64 RZ, [R6+URZ+0xf000], R19 ;  /* 0x00f0001306ff79a7 */ /* 0x0005f0000800003f */
[----:B------:R-:W-:Y:S05]  /*7210*/  @!P1 BRA `(.L_x_49) ;  /* 0x0000000000049947 */ /* 0x000fea0003800000 */
[----:B------:R-:W-:Y:S01]  /*7220*/  BPT.TRAP 0x1 ;  /* 0x000000040000795c */ /* 0x000fe20000300000 */
.L_x_49:
[----:B-12---:R-:W-:Y:S01]  /*7230*/  IMAD R19, R5, 0x3000, R2 ;  /* 0x0000300005137824 */ /* 0x006fe200078e0202 */
[----:B------:R-:W-:Y:S01]  /*7240*/  R2UR UR25, R6 ;  /* 0x00000000061972ca */ /* 0x000fe200000e0000 */
[----:B------:R-:W-:Y:S01]  /*7250*/  ULDC.64 UR6, c[0x0][0x198] ;  /* 0x0000660000067ab9 */ /* 0x000fe20000000a00 */
[C---:B------:R-:W-:Y:S01]  /*7260*/  R2UR UR27, R8.reuse ;  /* 0x00000000081b72ca */ /* 0x040fe200000e0000 */
        /* <DEDUP_REMOVED lines=11> */
[C---:B------:R-:W-:Y:S01]  /*7320*/  ISETP.NE.AND P1, PT, R5.reuse, 0x4, PT ;  /* 0x000000040500780c */ /* 0x040fe20003f25270 */
[----:B------:R-:W-:Y:S01]  /*7330*/  USHF.L.U32 UR27, UR27, 0x6, URZ ;  /* 0x000000061b1b7899 */ /* 0x000fe2000800063f */
[----:B------:R-:W-:Y:S01]  /*7340*/  VIADD R8, R8, 0x1 ;  /* 0x0000000108087836 */ /* 0x000fe20000000000 */
        /* <DEDUP_REMOVED lines=18> */
[----:B--2---:R-:W-:Y:S01]  /*7470*/  NOP ;  /* 0x0000000000007918 */ /* 0x004fe20000000000 */
.L_x_47:
[----:B------:R-:W-:Y:S05]  /*7480*/  BSYNC B0 ;  /* 0x0000000000007941 */ /* 0x000fea0003800000 */
.L_x_46:
[----:B------:R-:W-:-:S07]  /*7490*/  IADD3 R7, R7, -0x1, RZ ;  /* 0xffffffff07077810 */ /* 0x000fce0007ffe0ff */
.L_x_45:
[----:B------:R-:W-:Y:S01]  /*74a0*/  ISETP.GT.AND P3, PT, R18, 0x1, PT ;  /* 0x000000011200780c */ /* 0x000fe20003f64270 */
[----:B------:R-:W-:Y:S01]  /*74b0*/  VIADD R15, R15, 0x1 ;  /* 0x000000010f0f7836 */ /* 0x000fe20000000000 */
[----:B-1----:R-:W-:Y:S01]  /*74c0*/  IADD3 R6, R72, 0x1, RZ ;  /* 0x0000000148067810 */ /* 0x002fe20007ffe0ff */
[----:B------:R-:W-:Y:S01]  /*74d0*/  VIADD R18, R18, 0xffffffff ;  /* 0xffffffff12127836 */ /* 0x000fe20000000000 */
[----:B------:R-:W-:Y:S02]  /*74e0*/  IADD3 R10, R10, 0x40, RZ ;  /* 0x000000400a0a7810 */ /* 0x000fe40007ffe0ff */
[----:B------:R-:W-:Y:S02]  /*74f0*/  ISETP.NE.AND P1, PT, R15, 0x4, PT ;  /* 0x000000040f00780c */ /* 0x000fe40003f25270 */
[----:B------:R-:W-:Y:S02]  /*7500*/  ISETP.NE.AND P2, PT, R6, 0x4, PT ;  /* 0x000000040600780c */ /* 0x000fe40003f45270 */
[----:B------:R-:W-:-:S02]  /*7510*/  SEL R20, RZ, 0x1, P1 ;  /* 0x00000001ff147807 */ /* 0x000fc40000800000 */
[----:B------:R-:W-:Y:S02]  /*7520*/  MOV R19, R14 ;  /* 0x0000000e00137202 */ /* 0x000fe40000000f00 */
[----:B------:R-:W-:Y:S01]  /*7530*/  LOP3.LUT R3, R3, R20, RZ, 0x3c, !PT ;  /* 0x0000001403037212 */ /* 0x000fe200078e3cff */
[----:B------:R-:W-:Y:S01]  /*7540*/  IMAD.MOV.U32 R20, RZ, RZ, R17 ;  /* 0x000000ffff147224 */ /* 0x000fe200078e0011 */
[----:B------:R-:W-:Y:S02]  /*7550*/  SEL R15, R15, RZ, P1 ;  /* 0x000000ff0f0f7207 */ /* 0x000fe40000800000 */
[----:B------:R-:W-:Y:S01]  /*7560*/  SEL R6, R6, RZ, P2 ;  /* 0x000000ff06067207 */ /* 0x000fe20001000000 */
[----:B------:R-:W-:Y:S06]  /*7570*/  @P3 BRA `(.L_x_50) ;  /* 0xffffffd800ac3947 */ /* 0x000fec000383ffff */
.L_x_37:
[----:B------:R-:W-:Y:S05]  /*7580*/  WARPSYNC.ALL ;  /* 0x0000000000007948 */ /* 0x000fea0003800000 */
[----:B------:R-:W2:Y:S01]  /*7590*/  SHFL.BFLY PT, R0, R13, 0x1, 0x1f ;  /* 0x0c201f000d007f89 */ /* 0x000ea200000e0000 */
[----:B------:R-:W-:Y:S01]  /*75a0*/  BSSY B0, `(.L_x_51) ;  /* 0x0000023000007945 */ /* 0x000fe20003800000 */
[----:B------:R-:W-:Y:S01]  /*75b0*/  IMAD.MOV.U32 R4, RZ, RZ, 0x7f800000 ;  /* 0x7f800000ff047424 */ /* 0x000fe200078e00ff */
[----:B------:R-:W-:Y:S01]  /*75c0*/  MOV R7, 0x3f800000 ;  /* 0x3f80000000077802 */ /* 0x000fe20000000f00 */
[----:B------:R-:W3:Y:S01]  /*75d0*/  SHFL.BFLY PT, R3, R12, 0x1, 0x1f ;  /* 0x0c201f000c037f89 */ /* 0x000ee200000e0000 */
[----:B------:R-:W-:-:S02]  /*75e0*/  IMAD.MOV.U32 R8, RZ, RZ, 0x3f800000 ;  /* 0x3f800000ff087424 */ /* 0x000fc400078e00ff */
[----:B--2---:R-:W-:Y:S01]  /*75f0*/  FADD R0, R0, R13 ;  /* 0x0000000d00007221 */ /* 0x004fe20000000000 */
[----:B---3--:R-:W-:-:S04]  /*7600*/  FADD R15, R3, R12 ;  /* 0x0000000c030f7221 */ /* 0x008fc80000000000 */
[----:B------:R-:W2:Y:S04]  /*7610*/  SHFL.BFLY PT, R5, R0, 0x2, 0x1f ;  /* 0x0c401f0000057f89 */ /* 0x000ea800000e0000 */
[----:B------:R-:W3:Y:S01]  /*7620*/  SHFL.BFLY PT, R18, R15, 0x2, 0x1f ;  /* 0x0c401f000f127f89 */ /* 0x000ee200000e0000 */
[C---:B--2---:R-:W-:Y:S01]  /*7630*/  FSETP.NE.AND P0, PT, R0.reuse, -R5, PT ;  /* 0x800000050000720b */ /* 0x044fe20003f05000 */
[----:B------:R-:W-:Y:S01]  /*7640*/  FADD R3, R0, R5 ;  /* 0x0000000500037221 */ /* 0x000fe20000000000 */
[----:B------:R-:W-:Y:S01]  /*7650*/  MOV R5, 0x7f800000 ;  /* 0x7f80000000057802 */ /* 0x000fe20000000f00 */
[----:B---3--:R-:W-:-:S10]  /*7660*/  FADD R6, R15, R18 ;  /* 0x000000120f067221 */ /* 0x008fd40000000000 */
[----:B------:R-:W-:Y:S05]  /*7670*/  @!P0 BRA `(.L_x_52) ;  /* 0x0000000000548947 */ /* 0x000fea0003800000 */
[----:B------:R-:W-:Y:S01]  /*7680*/  VIADD R0, R3, 0x1800000 ;  /* 0x0180000003007836 */ /* 0x000fe20000000000 */
[----:B------:R-:W-:Y:S04]  /*7690*/  BSSY B1, `(.L_x_53) ;  /* 0x000000c000017945 */ /* 0x000fe80003800000 */
[----:B------:R-:W-:-:S04]  /*76a0*/  LOP3.LUT R0, R0, 0x7f800000, RZ, 0xc0, !PT ;  /* 0x7f80000000007812 */ /* 0x000fc800078ec0ff */
[----:B------:R-:W-:-:S13]  /*76b0*/  ISETP.GT.U32.AND P0, PT, R0, 0x1ffffff, PT ;  /* 0x01ffffff0000780c */ /* 0x000fda0003f04070 */
[----:B------:R-:W-:Y:S05]  /*76c0*/  @P0 BRA `(.L_x_54) ;  /* 0x0000000000100947 */ /* 0x000fea0003800000 */
[----:B------:R-:W-:-:S07]  /*76d0*/  MOV R12, 0x76f0 ;  /* 0x000076f0000c7802 */ /* 0x000fce0000000f00 */
[----:B-1----:R-:W-:Y:S05]  /*76e0*/  CALL.REL.NOINC `($__internal_0_$__cuda_sm20_rcp_rn_f32_slowpath) ;  /* 0x00000018009c7944 */ /* 0x002fea0003c00000 */
[----:B------:R-:W-:Y:S01]  /*76f0*/  MOV R8, R0 ;  /* 0x0000000000087202 */ /* 0x000fe20000000f00 */
[----:B------:R-:W-:Y:S06]  /*7700*/  BRA `(.L_x_55) ;  /* 0x0000000000107947 */ /* 0x000fec0003800000 */
.L_x_54:
[----:B------:R-:W2:Y:S02]  /*7710*/  MUFU.RCP R8, R3 ;  /* 0x0000000300087308 */ /* 0x000ea40000001000 */
[----:B--2---:R-:W-:-:S04]  /*7720*/  FFMA R0, R3, R8, -1 ;  /* 0xbf80000003007423 */ /* 0x004fc80000000008 */
[----:B------:R-:W-:-:S04]  /*7730*/  FADD.FTZ R5, -R0, -RZ ;  /* 0x800000ff00057221 */ /* 0x000fc80000010100 */
[----:B------:R-:W-:-:S07]  /*7740*/  FFMA R8, R8, R5, R8 ;  /* 0x0000000508087223 */ /* 0x000fce0000000008 */
.L_x_55:
[----:B------:R-:W-:Y:S05]  /*7750*/  BSYNC B1 ;  /* 0x0000000000017941 */ /* 0x000fea0003800000 */
.L_x_53:
[----:B------:R-:W-:Y:S01]  /*7760*/  FSETP.GEU.AND P0, PT, |R3|, 1.175494350822287508e-38, PT ;  /* 0x008000000300780b */ /* 0x000fe20003f0e200 */
[----:B------:R-:W-:-:S12]  /*7770*/  ULDC UR6, c[0x0][0x600] ;  /* 0x0001800000067ab9 */ /* 0x000fd80000000800 */
[----:B------:R-:W-:-:S04]  /*7780*/  @!P0 FMUL R3, R3, 16777216 ;  /* 0x4b80000003038820 */ /* 0x000fc80000400000 */
[----:B------:R-:W2:Y:S02]  /*7790*/  MUFU.LG2 R0, R3 ;  /* 0x0000000300007308 */ /* 0x000ea40000000c00 */
[----:B--2---:R-:W-:-:S04]  /*77a0*/  @!P0 FADD R0, R0, -24 ;  /* 0xc1c0000000008421 */ /* 0x004fc80000000000 */
[----:B------:R-:W-:-:S04]  /*77b0*/  FMUL R0, R0, 0.69314718246459960938 ;  /* 0x3f31721800007820 */ /* 0x000fc80000400000 */
[----:B------:R-:W-:-:S07]  /*77c0*/  FFMA R5, R17, UR6, R0 ;  /* 0x0000000611057c23 */ /* 0x000fce0008000000 */
.L_x_52:
[----:B------:R-:W-:Y:S05]  /*77d0*/  BSYNC B0 ;  /* 0x0000000000007941 */ /* 0x000fea0003800000 */
.L_x_51:
[----:B------:R-:W-:Y:S01]  /*77e0*/  FSETP.NE.AND P0, PT, R15, -R18, PT ;  /* 0x800000120f00720b */ /* 0x000fe20003f05000 */
[----:B------:R-:W-:Y:S01]  /*77f0*/  ULDC UR4, c[0x0][0x608] ;  /* 0x0001820000047ab9 */ /* 0x000fe20000000800 */
[----:B------:R-:W-:Y:S01]  /*7800*/  BSSY B0, `(.L_x_56) ;  /* 0x0000031000007945 */ /* 0x000fe20003800000 */
[----:B------:R-:W-:-:S04]  /*7810*/  FMUL R8, R8, UR4 ;  /* 0x0000000408087c20 */ /* 0x000fc80008400000 */
        /* <DEDUP_REMOVED lines=24> */
[----:B------:R-:W-:Y:S06]  /*79a0*/  @!P0 BRA `(.L_x_57) ;  /* 0x0000000000588947 */ /* 0x000fec0003800000 */
[----:B------:R-:W-:Y:S01]  /*79b0*/  VIADD R0, R6, 0x1800000 ;  /* 0x0180000006007836 */ /* 0x000fe20000000000 */
[----:B------:R-:W-:Y:S04]  /*79c0*/  BSSY B1, `(.L_x_58) ;  /* 0x000000d000017945 */ /* 0x000fe80003800000 */
[----:B------:R-:W-:-:S04]  /*79d0*/  LOP3.LUT R0, R0, 0x7f800000, RZ, 0xc0, !PT ;  /* 0x7f80000000007812 */ /* 0x000fc800078ec0ff */
[----:B------:R-:W-:-:S13]  /*79e0*/  ISETP.GT.U32.AND P0, PT, R0, 0x1ffffff, PT ;  /* 0x01ffffff0000780c */ /* 0x000fda0003f04070 */
[----:B------:R-:W-:Y:S05]  /*79f0*/  @P0 BRA `(.L_x_59) ;  /* 0x0000000000140947 */ /* 0x000fea0003800000 */
[----:B------:R-:W-:Y:S02]  /*7a00*/  MOV R3, R6 ;  /* 0x0000000600037202 */ /* 0x000fe40000000f00 */
[----:B------:R-:W-:-:S07]  /*7a10*/  MOV R12, 0x7a30 ;  /* 0x00007a30000c7802 */ /* 0x000fce0000000f00 */
[----:B-1----:R-:W-:Y:S05]  /*7a20*/  CALL.REL.NOINC `($__internal_0_$__cuda_sm20_rcp_rn_f32_slowpath) ;  /* 0x0000001400cc7944 */ /* 0x002fea0003c00000 */
[----:B------:R-:W-:Y:S01]  /*7a30*/  IMAD.MOV.U32 R7, RZ, RZ, R0 ;  /* 0x000000ffff077224 */ /* 0x000fe200078e0000 */
[----:B------:R-:W-:Y:S06]  /*7a40*/  BRA `(.L_x_60) ;  /* 0x0000000000107947 */ /* 0x000fec0003800000 */
.L_x_59:
[----:B------:R-:W2:Y:S02]  /*7a50*/  MUFU.RCP R7, R6 ;  /* 0x0000000600077308 */ /* 0x000ea40000001000 */
[----:B--2---:R-:W-:-:S04]  /*7a60*/  FFMA R0, R6, R7, -1 ;  /* 0xbf80000006007423 */ /* 0x004fc80000000007 */
[----:B------:R-:W-:-:S04]  /*7a70*/  FADD.FTZ R0, -R0, -RZ ;  /* 0x800000ff00007221 */ /* 0x000fc80000010100 */
[----:B------:R-:W-:-:S07]  /*7a80*/  FFMA R7, R7, R0, R7 ;  /* 0x0000000007077223 */ /* 0x000fce0000000007 */
.L_x_60:
[----:B------:R-:W-:Y:S05]  /*7a90*/  BSYNC B1 ;  /* 0x0000000000017941 */ /* 0x000fea0003800000 */
.L_x_58:
[----:B------:R-:W-:Y:S01]  /*7aa0*/  FSETP.GEU.AND P0, PT, |R6|, 1.175494350822287508e-38, PT ;  /* 0x008000000600780b */ /* 0x000fe20003f0e200 */
[----:B------:R-:W-:-:S12]  /*7ab0*/  ULDC UR4, c[0x0][0x600] ;  /* 0x0001800000047ab9 */ /* 0x000fd80000000800 */
[----:B------:R-:W-:-:S04]  /*7ac0*/  @!P0 FMUL R6, R6, 16777216 ;  /* 0x4b80000006068820 */ /* 0x000fc80000400000 */
[----:B------:R-:W2:Y:S02]  /*7ad0*/  MUFU.LG2 R0, R6 ;  /* 0x0000000600007308 */ /* 0x000ea40000000c00 */
[----:B--2---:R-:W-:-:S04]  /*7ae0*/  @!P0 FADD R0, R0, -24 ;  /* 0xc1c0000000008421 */ /* 0x004fc80000000000 */
[----:B------:R-:W-:-:S04]  /*7af0*/  FMUL R3, R0, 0.69314718246459960938 ;  /* 0x3f31721800037820 */ /* 0x000fc80000400000 */
[----:B------:R-:W-:-:S07]  /*7b00*/  FFMA R4, R14, UR4, R3 ;  /* 0x000000040e047c23 */ /* 0x000fce0008000003 */
.L_x_57:
[----:B------:R-:W-:Y:S05]  /*7b10*/  BSYNC B0 ;  /* 0x0000000000007941 */ /* 0x000fea0003800000 */
.L_x_56:
[C---:B------:R-:W-:Y:S01]  /*7b20*/  LOP3.LUT P0, RZ, R16.reuse, 0x3, RZ, 0xc0, !PT ;  /* 0x0000000310ff7812 */ /* 0x040fe2000780c0ff */
[----:B------:R-:W-:Y:S01]  /*7b30*/  ULDC UR4, c[0x0][0x608] ;  /* 0x0001820000047ab9 */ /* 0x000fe20000000800 */
[----:B------:R-:W-:Y:S01]  /*7b40*/  LOP3.LUT R19, R16, 0x7f, RZ, 0xc0, !PT ;  /* 0x0000007f10137812 */ /* 0x000fe200078ec0ff */
[----:B------:R-:W-:Y:S01]  /*7b50*/  ULDC.64 UR8, c[0x0][0x208] ;  /* 0x0000820000087ab9 */ /* 0x000fe20000000a00 */
[----:B------:R-:W-:Y:S01]  /*7b60*/  FMUL R0, R7, UR4 ;  /* 0x0000000407007c20 */ /* 0x000fe20008400000 */
[----:B------:R-:W-:Y:S01]  /*7b70*/  BSSY B0, `(.L_x_61) ;  /* 0x0000018000007945 */ /* 0x000fe20003800000 */
[----:B------:R-:W-:-:S07]  /*7b80*/  SHF.R.U32.HI R23, RZ, 0x5, R19 ;  /* 0x00000005ff177819 */ /* 0x000fce0000011613 */
[----:B------:R-:W-:Y:S05]  /*7b90*/  @P0 BRA `(.L_x_62) ;  /* 0x0000000000540947 */ /* 0x000fea0003800000 */
[----:B------:R-:W2:Y:S01]  /*7ba0*/  S2UR UR4, SR_CTAID.X ;  /* 0x00000000000479c3 */ /* 0x000ea20000002500 */
[----:B------:R-:W-:Y:S02]  /*7bb0*/  SHF.R.U32.HI R3, RZ, 0x2, R16 ;  /* 0x00000002ff037819 */ /* 0x000fe40000011610 */
[----:B------:R-:W-:Y:S02]  /*7bc0*/  SHF.L.U32 R6, R23, 0x4, RZ ;  /* 0x0000000417067819 */ /* 0x000fe400000006ff */
[----:B------:R-:W-:-:S04]  /*7bd0*/  LOP3.LUT R3, R3, 0x7, RZ, 0xc0, !PT ;  /* 0x0000000703037812 */ /* 0x000fc800078ec0ff */
[----:B------:R-:W-:Y:S01]  /*7be0*/  LOP3.LUT R3, R6, 0xfffffff0, R3, 0xe2, !PT ;  /* 0xfffffff006037812 */ /* 0x000fe200078ee203 */
[----:B--2---:R-:W-:-:S03]  /*7bf0*/  USHF.L.U32 UR6, UR4, 0x6, URZ ;  /* 0x0000000604067899 */ /* 0x004fc6000800063f */
[----:B------:R-:W-:Y:S02]  /*7c00*/  ULDC.64 UR4, c[0x0][0x688] ;  /* 0x0001a20000047ab9 */ /* 0x000fe40000000a00 */
[----:B------:R-:W-:Y:S02]  /*7c10*/  UIMAD UR4, UR36, UR4, UR6 ;  /* 0x00000004240472a4 */ /* 0x000fe4000f8e0206 */
[----:B------:R-:W-:Y:S02]  /*7c20*/  LOP3.LUT R6, R3, UR6, RZ, 0xfc, !PT ;  /* 0x0000000603067c12 */ /* 0x000fe4000f8efcff */
[----:B------:R-:W-:-:S03]  /*7c30*/  UIMAD UR4, UR37, UR5, UR4 ;  /* 0x00000005250472a4 */ /* 0x000fc6000f8e0204 */
[C---:B------:R-:W-:Y:S01]  /*7c40*/  VIADD R7, R6.reuse, 0x8 ;  /* 0x0000000806077836 */ /* 0x040fe20000000000 */
[----:B------:R-:W-:Y:S02]  /*7c50*/  ULDC UR5, c[0x0][0x288] ;  /* 0x0000a20000057ab9 */ /* 0x000fe40000000800 */
[----:B------:R-:W-:Y:S02]  /*7c60*/  ISETP.GE.U32.AND P0, PT, R6, UR5, PT ;  /* 0x0000000506007c0c */ /* 0x000fe4000bf06070 */
[----:B------:R-:W-:Y:S02]  /*7c70*/  IADD3 R3, P2, R3, UR4, RZ ;  /* 0x0000000403037c10 */ /* 0x000fe4000ff5e0ff */
[----:B------:R-:W-:Y:S01]  /*7c80*/  ISETP.GE.U32.AND P1, PT, R7, UR5, PT ;  /* 0x0000000507007c0c */ /* 0x000fe2000bf26070 */
[----:B------:R-:W-:Y:S01]  /*7c90*/  ULDC.64 UR4, c[0x0][0x680] ;  /* 0x0001a00000047ab9 */ /* 0x000fe20000000a00 */
[----:B------:R-:W-:Y:S02]  /*7ca0*/  IADD3.X R8, RZ, RZ, RZ, P2, !PT ;  /* 0x000000ffff087210 */ /* 0x000fe400017fe4ff */
[----:B------:R-:W-:-:S04]  /*7cb0*/  LEA R6, P2, R3, UR4, 0x2 ;  /* 0x0000000403067c11 */ /* 0x000fc8000f8410ff */
[----:B------:R-:W-:-:S05]  /*7cc0*/  LEA.HI.X R7, R3, UR5, R8, 0x2, P2 ;  /* 0x0000000503077c11 */ /* 0x000fca00090f1408 */
[----:B------:R2:W-:Y:S04]  /*7cd0*/  @!P0 STG.E desc[UR8][R6.64], R5 ;  /* 0x0000000506008986 */ /* 0x0005e8000c101908 */
[----:B------:R2:W-:Y:S02]  /*7ce0*/  @!P1 STG.E desc[UR8][R6.64+0x20], R4 ;  /* 0x0000200406009986 */ /* 0x0005e4000c101908 */
.L_x_62:
[----:B------:R-:W-:Y:S05]  /*7cf0*/  BSYNC B0 ;  /* 0x0000000000007941 */ /* 0x000fea0003800000 */
.L_x_61:
[----:B------:R-:W-:Y:S01]  /*7d00*/  ULDC.64 UR4, c[0x0][0x730] ;  /* 0x0001cc0000047ab9 */ /* 0x000fe20000000a00 */
[-C--:B-1----:R-:W-:Y:S01]  /*7d10*/  FMUL R72, R26, R0.reuse ;  /* 0x000000001a487220 */ /* 0x082fe20000400000 */
[----:B------:R-:W-:Y:S01]  /*7d20*/  ISETP.NE.U32.AND P0, PT, RZ, UR4, PT ;  /* 0x00000004ff007c0c */ /* 0x000fe2000bf05070 */
[-C--:B------:R-:W-:Y:S01]  /*7d30*/  FMUL R76, R30, R0.reuse ;  /* 0x000000001e4c7220 */ /* 0x080fe20000400000 */
[-C--:B------:R-:W-:Y:S01]  /*7d40*/  FMUL R80, R34, R0.reuse ;  /* 0x0000000022507220 */ /* 0x080fe20000400000 */
[-C--:B------:R-:W-:Y:S01]  /*7d50*/  FMUL R74, R27, R0.reuse ;  /* 0x000000001b4a7220 */ /* 0x080fe20000400000 */
[----:B------:R-:W-:Y:S01]  /*7d60*/  ISETP.NE.AND.EX P0, PT, RZ, UR5, PT, P0 ;  /* 0x00000005ff007c0c */ /* 0x000fe2000bf05300 */
        /* <DEDUP_REMOVED lines=20> */
[----:B------:R-:W-:Y:S06]  /*7eb0*/  @P0 BRA `(.L_x_63) ;  /* 0x0000000000200947 */ /* 0x000fec0003800000 */
[----:B------:R-:W-:Y:S02]  /*7ec0*/  ULDC.64 UR4, c[0x0][0x728] ;  /* 0x0001ca0000047ab9 */ /* 0x000fe40000000a00 */
[----:B------:R-:W-:-:S04]  /*7ed0*/  ISETP.NE.U32.AND P0, PT, RZ, UR4, PT ;  /* 0x00000004ff007c0c */ /* 0x000fc8000bf05070 */
[----:B------:R-:W-:-:S13]  /*7ee0*/  ISETP.NE.AND.EX P0, PT, RZ, UR5, PT, P0 ;  /* 0x00000005ff007c0c */ /* 0x000fda000bf05300 */
[----:B------:R-:W-:Y:S05]  /*7ef0*/  @!P0 BRA `(.L_x_64) ;  /* 0x00000000000c8947 */ /* 0x000fea0003800000 */
[----:B--2---:R-:W1:Y:S02]  /*7f00*/  LDC.64 R4, c[0x0][0x728] ;  /* 0x0001ca00ff047b82 */ /* 0x004e640000000a00 */
[----:B-1----:R3:W5:Y:S01]  /*7f10*/  LDG.E R17, desc[UR8][R4.64] ;  /* 0x0000000804117981 */ /* 0x002762000c1e1900 */
[----:B------:R-:W-:Y:S05]  /*7f20*/  BRA `(.L_x_63) ;  /* 0x0000000000047947 */ /* 0x000fea0003800000 */
.L_x_64:
[----:B------:R-:W1:Y:S02]  /*7f30*/  LDC R17, c[0x0][0x720] ;  /* 0x0001c800ff117b82 */ /* 0x000e640000000800 */
.L_x_63:
[----:B------:R-:W-:-:S04]  /*7f40*/  MOV R0, RZ ;  /* 0x000000ff00007202 */ /* 0x000fc80000000f00 */
[----:B------:R-:W-:-:S13]  /*7f50*/  LOP3.LUT P0, RZ, R0, 0x1bf, RZ, 0xc0, !PT ;  /* 0x000001bf00ff7812 */ /* 0x000fda000780c0ff */
[----:B------:R-:W-:Y:S05]  /*7f60*/  @!P0 BRA `(.L_x_65) ;  /* 0x0000000000408947 */ /* 0x000fea0003800000 */
[----:B------:R-:W-:Y:S01]  /*7f70*/  MOV R14, 0x0 ;  /* 0x00000000000e7802 */ /* 0x000fe20000000f00 */
[----:B------:R-:W-:Y:S01]  /*7f80*/  ULDC.64 UR4, c[0x4][0x70] ;  /* 0x01001c0000047ab9 */ /* 0x000fe20000000a00 */
[----:B------:R-:W-:Y:S01]  /*7f90*/  ULDC.64 UR6, c[0x4][0x8] ;  /* 0x0100020000067ab9 */ /* 0x000fe20000000a00 */
[----:B--23--:R-:W-:Y:S01]  /*7fa0*/  IMAD.U32 R4, RZ, RZ, UR4 ;  /* 0x00000004ff047e24 */ /* 0x00cfe2000f8e00ff */
[----:B------:R-:W-:Y:S01]  /*7fb0*/  MOV R5, UR5 ;  /* 0x0000000500057c02 */ /* 0x000fe20008000f00 */
[----:B------:R-:W-:Y:S01]  /*7fc0*/  ULDC.64 UR4, c[0x4][0x78] ;  /* 0x01001e0000047ab9 */ /* 0x000fe20000000a00 */
[----:B------:R-:W2:Y:S01]  /*7fd0*/  LDC.64 R14, c[0x4][R14] ;  /* 0x010000000e0e7b82 */ /* 0x000ea20000000a00 */
[----:B------:R-:W-:Y:S01]  /*7fe0*/  IMAD.U32 R6, RZ, RZ, UR4 ;  /* 0x00000004ff067e24 */ /* 0x000fe2000f8e00ff */
[----:B------:R-:W-:Y:S01]  /*7ff0*/  MOV R7, UR5 ;  /* 0x0000000500077c02 */ /* 0x000fe20008000f00 */
[----:B------:R-:W-:Y:S01]  /*8000*/  IMAD.U32 R10, RZ, RZ, UR6 ;  /* 0x00000006ff0a7e24 */ /* 0x000fe2000f8e00ff */
[----:B------:R-:W-:Y:S01]  /*8010*/  MOV R11, UR7 ;  /* 0x00000007000b7c02 */ /* 0x000fe20008000f00 */
[----:B------:R-:W-:Y:S01]  /*8020*/  IMAD.MOV.U32 R8, RZ, RZ, 0x70 ;  /* 0x00000070ff087424 */ /* 0x000fe200078e00ff */
[----:B------:R-:W-:Y:S01]  /*8030*/  MOV R12, 0x1 ;  /* 0x00000001000c7802 */ /* 0x000fe20000000f00 */
[----:B------:R-:W-:-:S07]  /*8040*/  IMAD.MOV.U32 R13, RZ, RZ, RZ ;  /* 0x000000ffff0d7224 */ /* 0x000fce00078e00ff */
[----:B------:R-:W-:-:S07]  /*8050*/  LEPC R20, `(.L_x_65) ;  /* 0x000000001014794e */ /* 0x000fce0000000000 */
[----:B-12--5:R-:W-:Y:S05]  /*8060*/  CALL.ABS.NOINC R14 ;  /* 0x000000000e007343 */ /* 0x026fea0003c00000 */
.L_x_65:
[----:B------:R-:W-:-:S13]  /*8070*/  LOP3.LUT P0, RZ, R2, 0x1bf, RZ, 0xc0, !PT ;  /* 0x000001bf02ff7812 */ /* 0x000fda000780c0ff */
[----:B------:R-:W-:Y:S05]  /*8080*/  @!P0 BRA `(.L_x_66) ;  /* 0x0000000000408947 */ /* 0x000fea0003800000 */
[----:B------:R-:W-:Y:S01]  /*8090*/  MOV R14, 0x0 ;  /* 0x00000000000e7802 */ /* 0x000fe20000000f00 */
[----:B------:R-:W-:Y:S01]  /*80a0*/  ULDC.64 UR4, c[0x4][0x70] ;  /* 0x01001c0000047ab9 */ /* 0x000fe20000000a00 */
[----:B------:R-:W-:Y:S01]  /*80b0*/  ULDC.64 UR6, c[0x4][0x78] ;  /* 0x01001e0000067ab9 */ /* 0x000fe20000000a00 */
[----:B--23--:R-:W-:Y:S01]  /*80c0*/  MOV R4, UR4 ;  /* 0x0000000400047c02 */ /* 0x00cfe20008000f00 */
[----:B------:R-:W-:Y:S01]  /*80d0*/  IMAD.U32 R5, RZ, RZ, UR5 ;  /* 0x00000005ff057e24 */ /* 0x000fe2000f8e00ff */
[----:B------:R-:W-:Y:S01]  /*80e0*/  ULDC.64 UR4, c[0x4][0x10] ;  /* 0x0100040000047ab9 */ /* 0x000fe20000000a00 */
[----:B------:R-:W2:Y:S01]  /*80f0*/  LDC.64 R14, c[0x4][R14] ;  /* 0x010000000e0e7b82 */ /* 0x000ea20000000a00 */
[----:B------:R-:W-:Y:S01]  /*8100*/  MOV R6, UR6 ;  /* 0x0000000600067c02 */ /* 0x000fe20008000f00 */
[----:B------:R-:W-:Y:S01]  /*8110*/  IMAD.U32 R7, RZ, RZ, UR7 ;  /* 0x00000007ff077e24 */ /* 0x000fe2000f8e00ff */
[----:B------:R-:W-:Y:S01]  /*8120*/  MOV R10, UR4 ;  /* 0x00000004000a7c02 */ /* 0x000fe20008000f00 */
[----:B------:R-:W-:Y:S01]  /*8130*/  IMAD.U32 R11, RZ, RZ, UR5 ;  /* 0x00000005ff0b7e24 */ /* 0x000fe2000f8e00ff */
[----:B------:R-:W-:Y:S01]  /*8140*/  MOV R8, 0x70 ;  /* 0x0000007000087802 */ /* 0x000fe20000000f00 */
[----:B------:R-:W-:Y:S01]  /*8150*/  IMAD.MOV.U32 R12, RZ, RZ, 0x1 ;  /* 0x00000001ff0c7424 */ /* 0x000fe200078e00ff */
[----:B------:R-:W-:-:S07]  /*8160*/  MOV R13, RZ ;  /* 0x000000ff000d7202 */ /* 0x000fce0000000f00 */
[----:B------:R-:W-:-:S07]  /*8170*/  LEPC R20, `(.L_x_66) ;  /* 0x000000001014794e */ /* 0x000fce0000000000 */
[----:B-12--5:R-:W-:Y:S05]  /*8180*/  CALL.ABS.NOINC R14 ;  /* 0x000000000e007343 */ /* 0x026fea0003c00000 */
.L_x_66:
[----:B------:R-:W-:Y:S01]  /*8190*/  ULDC.64 UR4, c[0x0][0x730] ;  /* 0x0001cc0000047ab9 */ /* 0x000fe20000000a00 */
[----:B------:R-:W-:Y:S01]  /*81a0*/  IMAD.SHL.U32 R0, R16, 0x20, RZ ;  /* 0x0000002010007824 */ /* 0x000fe200078e00ff */
[----:B------:R-:W-:Y:S02]  /*81b0*/  ISETP.NE.U32.AND P0, PT, RZ, UR4, PT ;  /* 0x00000004ff007c0c */ /* 0x000fe4000bf05070 */
[----:B--23--:R-:W-:Y:S02]  /*81c0*/  SHF.R.U32.HI R4, RZ, 0x1, R16 ;  /* 0x00000001ff047819 */ /* 0x00cfe40000011610 */
[----:B------:R-:W-:Y:S02]  /*81d0*/  ISETP.NE.AND.EX P0, PT, RZ, UR5, PT, P0 ;  /* 0x00000005ff007c0c */ /* 0x000fe4000bf05300 */
[C---:B------:R-:W-:Y:S02]  /*81e0*/  LOP3.LUT R3, R0.reuse, 0xc0, RZ, 0xc0, !PT ;  /* 0x000000c000037812 */ /* 0x040fe400078ec0ff */
[----:B------:R-:W-:-:S02]  /*81f0*/  LOP3.LUT R6, R0, 0x20, RZ, 0xc0, !PT ;  /* 0x0000002000067812 */ /* 0x000fc400078ec0ff */
[----:B------:R-:W-:Y:S02]  /*8200*/  LOP3.LUT R3, R3, 0x8, R4, 0xf8, !PT ;  /* 0x0000000803037812 */ /* 0x000fe400078ef804 */
[----:B------:R-:W-:Y:S01]  /*8210*/  SHF.L.U32 R4, R16, 0x2, RZ ;  /* 0x0000000210047819 */ /* 0x000fe200000006ff */
[----:B------:R-:W-:Y:S01]  /*8220*/  IMAD R6, R23, 0x200, R6 ;  /* 0x0000020017067824 */ /* 0x000fe200078e0206 */
[----:B------:R-:W-:Y:S02]  /*8230*/  IADD3 R19, R19, 0x1f, RZ ;  /* 0x0000001f13137810 */ /* 0x000fe40007ffe0ff */
[----:B------:R-:W-:Y:S01]  /*8240*/  LOP3.LUT R3, R3, 0x18, R4, 0x78, !PT ;  /* 0x0000001803037812 */ /* 0x000fe200078e7804 */
[----:B-1---5:R-:W1:Y:S01]  /*8250*/  @P0 LDC R17, c[0x0][0x720] ;  /* 0x0001c800ff110b82 */ /* 0x022e620000000800 */
[----:B------:R-:W-:Y:S02]  /*8260*/  LOP3.LUT R0, R0, 0x100, RZ, 0xc0, !PT ;  /* 0x0000010000007812 */ /* 0x000fe400078ec0ff */
[----:B------:R-:W-:-:S02]  /*8270*/  ISETP.GT.U32.AND P1, PT, R19, 0x3e, PT ;  /* 0x0000003e1300780c */ /* 0x000fc40003f24070 */
[----:B------:R-:W-:Y:S02]  /*8280*/  IADD3 R3, R3, R6, R0 ;  /* 0x0000000603037210 */ /* 0x000fe40007ffe000 */
[----:B------:R-:W-:Y:S02]  /*8290*/  LOP3.LUT P0, RZ, R16, 0x4, RZ, 0xc0, !PT ;  /* 0x0000000410ff7812 */ /* 0x000fe4000780c0ff */
[----:B------:R-:W-:Y:S01]  /*82a0*/  LEA R3, R3, R2, 0x1 ;  /* 0x0000000203037211 */ /* 0x000fe200078e08ff */
[-C--:B-1----:R-:W-:Y:S01]  /*82b0*/  FMUL R5, R72, R17.reuse ;  /* 0x0000001148057220 */ /* 0x082fe20000400000 */
[-C--:B------:R-:W-:Y:S01]  /*82c0*/  FMUL R0, R74, R17.reuse ;  /* 0x000000114a007220 */ /* 0x080fe20000400000 */
[-C--:B------:R-:W-:Y:S01]  /*82d0*/  FMUL R7, R76, R17.reuse ;  /* 0x000000114c077220 */ /* 0x080fe20000400000 */
[-C--:B------:R-:W-:Y:S01]  /*82e0*/  FMUL R8, R78, R17.reuse ;  /* 0x000000114e087220 */ /* 0x080fe20000400000 */
[-C--:B------:R-:W-:Y:S01]  /*82f0*/  FMUL R9, R80, R17.reuse ;  /* 0x0000001150097220 */ /* 0x080fe20000400000 */
[----:B------:R-:W-:Y:S01]  /*8300*/  FMUL R10, R82, R17 ;  /* 0x00000011520a7220 */ /* 0x000fe20000400000 */
[----:B------:R-:W-:Y:S01]  /*8310*/  F2FP.F16.F32.PACK_AB R5, R0, R5 ;  /* 0x000000050005723e */ /* 0x000fe200000000ff */
        /* <DEDUP_REMOVED lines=10> */
[----:B------:R-:W-:Y:S01]  /*83c0*/  IMAD.MOV.U32 R0, RZ, RZ, 0x10 ;  /* 0x00000010ff007424 */ /* 0x000fe200078e00ff */
[----:B------:R-:W-:Y:S01]  /*83d0*/  F2FP.F16.F32.PACK_AB R7, R8, R7 ;  /* 0x000000070807723e */ /* 0x000fe200000000ff */
        /* <DEDUP_REMOVED lines=33> */
[----:B------:R-:W-:-:S02]  /*85f0*/  F2FP.F16.F32.PACK_AB R4, R25, R4 ;  /* 0x000000041904723e */ /* 0x000fc400000000ff */
[----:B------:R-:W-:Y:S02]  /*8600*/  F2FP.F16.F32.PACK_AB R6, R29, R6 ;  /* 0x000000061d06723e */ /* 0x000fe400000000ff */
[----:B------:R-:W-:Y:S02]  /*8610*/  F2FP.F16.F32.PACK_AB R8, R33, R32 ;  /* 0x000000202108723e */ /* 0x000fe400000000ff */
[----:B------:R-:W-:Y:S02]  /*8620*/  F2FP.F16.F32.PACK_AB R10, R37, R36 ;  /* 0x00000024250a723e */ /* 0x000fe400000000ff */
[----:B------:R-:W-:Y:S02]  /*8630*/  F2FP.F16.F32.PACK_AB R11, R12, R11 ;  /* 0x0000000b0c0b723e */ /* 0x000fe400000000ff */
[----:B------:R-:W-:Y:S01]  /*8640*/  SEL R0, R0, 0xfffffff0, !P0 ;  /* 0xfffffff000007807 */ /* 0x000fe20004000000 */
[----:B------:R-:W-:Y:S06]  /*8650*/  @P1 BRA `(.L_x_67) ;  /* 0x0000000000041947 */ /* 0x000fec0003800000 */
[----:B------:R-:W-:-:S04]  /*8660*/  DEPBAR.LE SB0, 0x1 ;  /* 0x000080400000791a */ /* 0x000fc80000000000 */
.L_x_67:
[----:B------:R-:W-:Y:S05]  /*8670*/  WARPSYNC.ALL ;  /* 0x0000000000007948 */ /* 0x000fea0003800000 */
[----:B------:R-:W-:Y:S01]  /*8680*/  BAR.SYNC.DEFER_BLOCKING 0x1, 0x80 ;  /* 0x0042000000007b1d */ /* 0x000fe20000010000 */
[----:B------:R-:W-:Y:S01]  /*8690*/  IMAD R0, R0, 0x2, R3 ;  /* 0x0000000200007824 */ /* 0x000fe200078e0203 */
[----:B------:R-:W-:Y:S02]  /*86a0*/  F2FP.F16.F32.PACK_AB R14, R14, R15 ;  /* 0x0000000f0e0e723e */ /* 0x000fe400000000ff */
[----:B------:R-:W-:Y:S02]  /*86b0*/  F2FP.F16.F32.PACK_AB R48, R49, R48 ;  /* 0x000000303130723e */ /* 0x000fe400000000ff */
[----:B------:R-:W-:Y:S01]  /*86c0*/  BSSY B0, `(.L_x_68) ;  /* 0x000001d000007945 */ /* 0x000fe20003800000 */
[----:B------:R-:W-:-:S02]  /*86d0*/  F2FP.F16.F32.PACK_AB R12, R41, R40 ;  /* 0x00000028290c723e */ /* 0x000fc400000000ff */
[----:B------:R-:W-:Y:S02]  /*86e0*/  F2FP.F16.F32.PACK_AB R13, R13, R42 ;  /* 0x0000002a0d0d723e */ /* 0x000fe400000000ff */
[----:B------:R-:W-:Y:S02]  /*86f0*/  F2FP.F16.F32.PACK_AB R15, R34, R19 ;  /* 0x00000013220f723e */ /* 0x000fe400000000ff */
[----:B------:R-:W-:Y:S02]  /*8700*/  F2FP.F16.F32.PACK_AB R49, R30, R21 ;  /* 0x000000151e31723e */ /* 0x000fe400000000ff */
[----:B------:R-:W-:Y:S02]  /*8710*/  F2FP.F16.F32.PACK_AB R50, R53, R52 ;  /* 0x000000343532723e */ /* 0x000fe400000000ff */
[----:B------:R-:W-:Y:S01]  /*8720*/  F2FP.F16.F32.PACK_AB R51, R26, R23 ;  /* 0x000000171a33723e */ /* 0x000fe200000000ff */
[----:B------:R1:W-:Y:S04]  /*8730*/  STSM.16.M88.4 [R3], R4 ;  /* 0x0000000403007844 */ /* 0x0003e80000000200 */
[----:B------:R1:W-:Y:S01]  /*8740*/  STSM.16.M88.4 [R0], R8 ;  /* 0x0000000800007844 */ /* 0x0003e20000000200 */
[----:B------:R-:W-:Y:S01]  /*8750*/  @!PT LDS RZ, [RZ] ;  /* 0x00000000fffff984 */ /* 0x000fe20000000800 */
[----:B------:R-:W-:Y:S01]  /*8760*/  @!PT LDS RZ, [RZ] ;  /* 0x00000000fffff984 */ /* 0x000fe20000000800 */
[----:B------:R-:W-:Y:S01]  /*8770*/  @!PT LDS RZ, [RZ] ;  /* 0x00000000fffff984 */ /* 0x000fe20000000800 */
[----:B------:R-:W-:Y:S01]  /*8780*/  @!PT LDS RZ, [RZ] ;  /* 0x00000000fffff984 */ /* 0x000fe20000000800 */
[----:B------:R2:W-:Y:S06]  /*8790*/  MEMBAR.ALL.CTA ;  /* 0x0000000000007992 */ /* 0x0005ec0000008000 */
[----:B--2---:R-:W2:Y:S02]  /*87a0*/  FENCE.VIEW.ASYNC.S ;  /* 0x00000000000073c6 */ /* 0x004ea40000000000 */
[----:B--2---:R-:W-:Y:S06]  /*87b0*/  BAR.SYNC.DEFER_BLOCKING 0x1, 0x80 ;  /* 0x0042000000007b1d */ /* 0x004fec0000010000 */
[----:B------:R-:W-:Y:S05]  /*87c0*/  @P1 BRA `(.L_x_69) ;  /* 0x0000000000301947 */ /* 0x000fea0003800000 */
[----:B------:R-:W2:Y:S01]  /*87d0*/  S2UR UR10, SR_CTAID.X ;  /* 0x00000000000a79c3 */ /* 0x000ea20000002500 */
[----:B------:R-:W-:Y:S01]  /*87e0*/  ULDC.64 UR4, c[0x0][0x198] ;  /* 0x0000660000047ab9 */ /* 0x000fe20000000a00 */
[----:B------:R-:W-:Y:S01]  /*87f0*/  R2UR UR8, R2 ;  /* 0x00000000020872ca */ /* 0x000fe200000e0000 */
[----:B------:R-:W-:Y:S01]  /*8800*/  UIADD3 UR4, UP0, UR4, 0x670, URZ ;  /* 0x0000067004047890 */ /* 0x000fe2000ff1e03f */
[----:B------:R-:W-:Y:S01]  /*8810*/  UMOV UR9, URZ ;  /* 0x0000003f00097c82 */ /* 0x000fe20008000000 */
[----:B------:R-:W-:Y:S02]  /*8820*/  UMOV UR11, UR36 ;  /* 0x00000024000b7c82 */ /* 0x000fe40008000000 */
[----:B------:R-:W-:Y:S01]  /*8830*/  UIADD3.X UR5, URZ, UR5, URZ, UP0, !UPT ;  /* 0x000000053f057290 */ /* 0x000fe200087fe43f */
[----:B------:R-:W-:Y:S01]  /*8840*/  UMOV UR12, UR37 ;  /* 0x00000025000c7c82 */ /* 0x000fe20008000000 */
[----:B--2---:R-:W-:-:S09]  /*8850*/  USHF.L.U32 UR10, UR10, 0x6, URZ ;  /* 0x000000060a0a7899 */ /* 0x004fd2000800063f */
[----:B------:R2:W-:Y:S01]  /*8860*/  UTMASTG.4D [UR8], [UR4] ;  /* 0x00000008040073b5 */ /* 0x0005e20008018000 */
[----:B------:R0:W-:Y:S01]  /*8870*/  UTMACMDFLUSH ;  /* 0x00000000000079b7 */ /* 0x0001e20000000000 */
[----:B--2---:R-:W-:-:S04]  /*8880*/  DEPBAR.LE SB0, 0x1 ;  /* 0x000080400000791a */ /* 0x004fc80000000000 */
.L_x_69:
[----:B------:R-:W-:Y:S05]  /*8890*/  BSYNC B0 ;  /* 0x0000000000007941 */ /* 0x000fea0003800000 */
.L_x_68:
[----:B------:R-:W-:Y:S01]  /*88a0*/  BAR.SYNC.DEFER_BLOCKING 0x1, 0x80 ;  /* 0x0042000000007b1d */ /* 0x000fe20000010000 */
[----:B------:R-:W-:Y:S02]  /*88b0*/  F2FP.F16.F32.PACK_AB R64, R65, R64 ;  /* 0x000000404140723e */ /* 0x000fe400000000ff */
[----:B------:R-:W-:Y:S02]  /*88c0*/  F2FP.F16.F32.PACK_AB R65, R67, R66 ;  /* 0x000000424341723e */ /* 0x000fe400000000ff */
[----:B------:R-:W-:Y:S01]  /*88d0*/  F2FP.F16.F32.PACK_AB R28, R57, R56 ;  /* 0x00000038391c723e */ /* 0x000fe200000000ff */
[----:B------:R-:W-:Y:S01]  /*88e0*/  BSSY B0, `(.L_x_70) ;  /* 0x000001d000007945 */ /* 0x000fe20003800000 */
[----:B------:R-:W-:Y:S02]  /*88f0*/  F2FP.F16.F32.PACK_AB R29, R22, R27 ;  /* 0x0000001b161d723e */ /* 0x000fe400000000ff */
[----:B------:R-:W-:Y:S02]  /*8900*/  F2FP.F16.F32.PACK_AB R30, R61, R60 ;  /* 0x0000003c3d1e723e */ /* 0x000fe400000000ff */
[----:B------:R-:W-:-:S02]  /*8910*/  F2FP.F16.F32.PACK_AB R31, R18, R31 ;  /* 0x0000001f121f723e */ /* 0x000fc400000000ff */
[----:B------:R-:W-:Y:S02]  /*8920*/  F2FP.F16.F32.PACK_AB R66, R69, R68 ;  /* 0x000000444542723e */ /* 0x000fe400000000ff */
[----:B------:R-:W-:Y:S01]  /*8930*/  F2FP.F16.F32.PACK_AB R67, R71, R70 ;  /* 0x000000464743723e */ /* 0x000fe200000000ff */
[----:B------:R2:W-:Y:S04]  /*8940*/  STSM.16.M88.4 [R3+0x1000], R12 ;  /* 0x0010000c03007844 */ /* 0x0005e80000000200 */
[----:B------:R2:W-:Y:S01]  /*8950*/  STSM.16.M88.4 [R0+0x1000], R48 ;  /* 0x0010003000007844 */ /* 0x0005e20000000200 */
[----:B------:R-:W-:Y:S01]  /*8960*/  @!PT LDS RZ, [RZ] ;  /* 0x00000000fffff984 */ /* 0x000fe20000000800 */
[----:B------:R-:W-:Y:S01]  /*8970*/  @!PT LDS RZ, [RZ] ;  /* 0x00000000fffff984 */ /* 0x000fe20000000800 */
[----:B------:R-:W-:Y:S01]  /*8980*/  @!PT LDS RZ, [RZ] ;  /* 0x00000000fffff984 */ /* 0x000fe20000000800 */
[----:B------:R-:W-:Y:S01]  /*8990*/  @!PT LDS RZ, [RZ] ;  /* 0x00000000fffff984 */ /* 0x000fe20000000800 */
[----:B------:R3:W-:Y:S06]  /*89a0*/  MEMBAR.ALL.CTA ;  /* 0x0000000000007992 */ /* 0x0007ec0000008000 */
[----:B---3--:R-:W3:Y:S02]  /*89b0*/  FENCE.VIEW.ASYNC.S ;  /* 0x00000000000073c6 */ /* 0x008ee40000000000 */
[----:B---3--:R-:W-:Y:S06]  /*89c0*/  BAR.SYNC.DEFER_BLOCKING 0x1, 0x80 ;  /* 0x0042000000007b1d */ /* 0x008fec0000010000 */
[----:B------:R-:W-:Y:S05]  /*89d0*/  @P1 BRA `(.L_x_71) ;  /* 0x0000000000341947 */ /* 0x000fea0003800000 */
[----:B------:R-:W3:Y:S01]  /*89e0*/  S2UR UR10, SR_CTAID.X ;  /* 0x00000000000a79c3 */ /* 0x000ee20000002500 */
[----:B------:R-:W-:Y:S01]  /*89f0*/  R2UR UR8, R2 ;  /* 0x00000000020872ca */ /* 0x000fe200000e0000 */
[----:B------:R-:W-:Y:S01]  /*8a00*/  ULDC.64 UR4, c[0x0][0x198] ;  /* 0x0000660000047ab9 */ /* 0x000fe20000000a00 */
[----:B------:R-:W-:Y:S01]  /*8a10*/  UMOV UR9, 0x20 ;  /* 0x0000002000097882 */ /* 0x000fe20000000000 */
[----:B------:R-:W-:Y:S01]  /*8a20*/  UIADD3 UR4, UP0, UR4, 0x670, URZ ;  /* 0x0000067004047890 */ /* 0x000fe2000ff1e03f */
[----:B------:R-:W-:Y:S01]  /*8a30*/  UMOV UR11, UR36 ;  /* 0x00000024000b7c82 */ /* 0x000fe20008000000 */
[----:B------:R-:W-:Y:S02]  /*8a40*/  UMOV UR12, UR37 ;  /* 0x00000025000c7c82 */ /* 0x000fe40008000000 */
[----:B------:R-:W-:-:S06]  /*8a50*/  UIADD3.X UR5, URZ, UR5, URZ, UP0, !UPT ;  /* 0x000000053f057290 */ /* 0x000fcc00087fe43f */
[----:B------:R-:W-:Y:S02]  /*8a60*/  UIADD3 UR8, UR8, 0x1000, URZ ;  /* 0x0000100008087890 */ /* 0x000fe4000fffe03f */
[----:B---3--:R-:W-:-:S09]  /*8a70*/  USHF.L.U32 UR10, UR10, 0x6, URZ ;  /* 0x000000060a0a7899 */ /* 0x008fd2000800063f */
[----:B------:R3:W-:Y:S01]  /*8a80*/  UTMASTG.4D [UR8], [UR4] ;  /* 0x00000008040073b5 */ /* 0x0007e20008018000 */
[----:B------:R0:W-:Y:S01]  /*8a90*/  UTMACMDFLUSH ;  /* 0x00000000000079b7 */ /* 0x0001e20000000000 */
[----:B---3--:R-:W-:-:S04]  /*8aa0*/  DEPBAR.LE SB0, 0x1 ;  /* 0x000080400000791a */ /* 0x008fc80000000000 */
.L_x_71:
[----:B------:R-:W-:Y:S05]  /*8ab0*/  BSYNC B0 ;  /* 0x0000000000007941 */ /* 0x000fea0003800000 */
.L_x_70:
[----:B------:R-:W-:Y:S06]  /*8ac0*/  BAR.SYNC.DEFER_BLOCKING 0x1, 0x80 ;  /* 0x0042000000007b1d */ /* 0x000fec0000010000 */
[----:B------:R-:W-:Y:S01]  /*8ad0*/  BSSY B0, `(.L_x_72) ;  /* 0x0000016000007945 */ /* 0x000fe20003800000 */
[----:B------:R3:W-:Y:S04]  /*8ae0*/  STSM.16.M88.4 [R3], R28 ;  /* 0x0000001c03007844 */ /* 0x0007e80000000200 */
[----:B------:R3:W-:Y:S01]  /*8af0*/  STSM.16.M88.4 [R0], R64 ;  /* 0x0000004000007844 */ /* 0x0007e20000000200 */
[----:B------:R-:W-:Y:S01]  /*8b00*/  @!PT LDS RZ, [RZ] ;  /* 0x00000000fffff984 */ /* 0x000fe20000000800 */
[----:B------:R-:W-:Y:S01]  /*8b10*/  @!PT LDS RZ, [RZ] ;  /* 0x00000000fffff984 */ /* 0x000fe20000000800 */
[----:B------:R-:W-:Y:S01]  /*8b20*/  @!PT LDS RZ, [RZ] ;  /* 0x00000000fffff984 */ /* 0x000fe20000000800 */
[----:B------:R-:W-:Y:S01]  /*8b30*/  @!PT LDS RZ, [RZ] ;  /* 0x00000000fffff984 */ /* 0x000fe20000000800 */
[----:B------:R4:W-:Y:S06]  /*8b40*/  MEMBAR.ALL.CTA ;  /* 0x0000000000007992 */ /* 0x0009ec0000008000 */
[----:B----4-:R-:W4:Y:S02]  /*8b50*/  FENCE.VIEW.ASYNC.S ;  /* 0x00000000000073c6 */ /* 0x010f240000000000 */
[----:B----4-:R-:W-:Y:S06]  /*8b60*/  BAR.SYNC.DEFER_BLOCKING 0x1, 0x80 ;  /* 0x0042000000007b1d */ /* 0x010fec0000010000 */
[----:B------:R-:W-:Y:S05]  /*8b70*/  @P1 BRA `(.L_x_73) ;  /* 0x00000000002c1947 */ /* 0x000fea0003800000 */
[----:B------:R-:W4:Y:S01]  /*8b80*/  S2UR UR10, SR_CTAID.X ;  /* 0x00000000000a79c3 */ /* 0x000f220000002500 */
[----:B------:R-:W-:Y:S01]  /*8b90*/  ULDC.64 UR4, c[0x0][0x198] ;  /* 0x0000660000047ab9 */ /* 0x000fe20000000a00 */
[----:B------:R-:W-:Y:S01]  /*8ba0*/  R2UR UR8, R2 ;  /* 0x00000000020872ca */ /* 0x000fe200000e0000 */
[----:B------:R-:W-:Y:S01]  /*8bb0*/  UIADD3 UR4, UP0, UR4, 0x670, URZ ;  /* 0x0000067004047890 */ /* 0x000fe2000ff1e03f */
[----:B------:R-:W-:Y:S01]  /*8bc0*/  UMOV UR9, 0x40 ;  /* 0x0000004000097882 */ /* 0x000fe20000000000 */
[----:B------:R-:W-:Y:S02]  /*8bd0*/  UMOV UR11, UR36 ;  /* 0x00000024000b7c82 */ /* 0x000fe40008000000 */
[----:B------:R-:W-:Y:S01]  /*8be0*/  UIADD3.X UR5, URZ, UR5, URZ, UP0, !UPT ;  /* 0x000000053f057290 */ /* 0x000fe200087fe43f */
[----:B------:R-:W-:Y:S01]  /*8bf0*/  UMOV UR12, UR37 ;  /* 0x00000025000c7c82 */ /* 0x000fe20008000000 */
[----:B----4-:R-:W-:-:S09]  /*8c00*/  USHF.L.U32 UR10, UR10, 0x6, URZ ;  /* 0x000000060a0a7899 */ /* 0x010fd2000800063f */
[----:B------:R4:W-:Y:S02]  /*8c10*/  UTMASTG.4D [UR8], [UR4] ;  /* 0x00000008040073b5 */ /* 0x0009e40008018000 */
[----:B----4-:R0:W-:Y:S02]  /*8c20*/  UTMACMDFLUSH ;  /* 0x00000000000079b7 */ /* 0x0101e40000000000 */
.L_x_73:
[----:B------:R-:W-:Y:S05]  /*8c30*/  BSYNC B0 ;  /* 0x0000000000007941 */ /* 0x000fea0003800000 */
.L_x_72:
[----:B------:R-:W-:-:S04]  /*8c40*/  DEPBAR.LE SB0, 0x0 ;  /* 0x000080000000791a */ /* 0x000fc80000000000 */
[----:B------:R-:W-:Y:S05]  /*8c50*/  EXIT ;  /* 0x000000000000794d */ /* 0x000fea0003800000 */
.L_x_7:
[----:B-1----:R1:W2:Y:S02]  /*8c60*/  SYNCS.PHASECHK.TRANS64.TRYWAIT P2, [R3+URZ+0xf048], R2 ;  /* 0x00f04802030075a7 */ /* 0x0022a4000804017f */
[----:B--2---:R-:W-:Y:S05]  /*8c70*/  @!P2 NANOSLEEP.SYNCS 0x989680 ;  /* 0x009896800000a95d */ /* 0x004fea0003900000 */
[----:B------:R-:W2:Y:S02]  /*8c80*/  @!P2 SYNCS.PHASECHK.TRANS64 P2, [R3+URZ+0xf048], R2 ;  /* 0x00f048020300a5a7 */ /* 0x000ea4000804007f */
[----:B--2---:R-:W-:Y:S05]  /*8c90*/  @!P2 BRA `(.L_x_7) ;  /* 0xfffffffc00f0a947 */ /* 0x004fea000383ffff */
[----:B------:R-:W-:Y:S05]  /*8ca0*/  BRA `(.L_x_74) ;  /* 0xffffff7800907947 */ /* 0x000fea000383ffff */
.L_x_12:
[----:B-1----:R1:W2:Y:S02]  /*8cb0*/  SYNCS.PHASECHK.TRANS64.TRYWAIT P1, [R2+URZ+0xf020], R3 ;  /* 0x00f02003020075a7 */ /* 0x0022a4000802017f */
[----:B--2---:R-:W-:Y:S05]  /*8cc0*/  @!P1 NANOSLEEP.SYNCS 0x989680 ;  /* 0x009896800000995d */ /* 0x004fea0003900000 */
[----:B------:R-:W2:Y:S02]  /*8cd0*/  @!P1 SYNCS.PHASECHK.TRANS64 P1, [R2+URZ+0xf020], R3 ;  /* 0x00f02003020095a7 */ /* 0x000ea4000802007f */
[----:B--2---:R-:W-:Y:S05]  /*8ce0*/  @!P1 BRA `(.L_x_12) ;  /* 0xfffffffc00f09947 */ /* 0x004fea000383ffff */
[----:B------:R-:W-:Y:S05]  /*8cf0*/  BRA `(.L_x_75) ;  /* 0xffffff7c00607947 */ /* 0x000fea000383ffff */
.L_x_14:
[----:B-1----:R1:W2:Y:S02]  /*8d00*/  SYNCS.PHASECHK.TRANS64.TRYWAIT P1, [R2+URZ+0xf020], R3 ;  /* 0x00f02003020075a7 */ /* 0x0022a4000802017f */
[----:B--2---:R-:W-:Y:S05]  /*8d10*/  @!P1 NANOSLEEP.SYNCS 0x989680 ;  /* 0x009896800000995d */ /* 0x004fea0003900000 */
[----:B------:R-:W2:Y:S02]  /*8d20*/  @!P1 SYNCS.PHASECHK.TRANS64 P1, [R2+URZ+0xf020], R3 ;  /* 0x00f02003020095a7 */ /* 0x000ea4000802007f */
[----:B--2---:R-:W-:Y:S05]  /*8d30*/  @!P1 BRA `(.L_x_14) ;  /* 0xfffffffc00f09947 */ /* 0x004fea000383ffff */
[----:B------:R-:W-:Y:S05]  /*8d40*/  BRA `(.L_x_76) ;  /* 0xffffff7c00f07947 */ /* 0x000fea000383ffff */
.L_x_17:
[----:B-1----:R1:W2:Y:S02]  /*8d50*/  SYNCS.PHASECHK.TRANS64.TRYWAIT P1, [R3+URZ+0xf020], R4 ;  /* 0x00f02004030075a7 */ /* 0x0022a4000802017f */
[----:B--2---:R-:W-:Y:S05]  /*8d60*/  @!P1 NANOSLEEP.SYNCS 0x989680 ;  /* 0x009896800000995d */ /* 0x004fea0003900000 */
[----:B------:R-:W2:Y:S02]  /*8d70*/  @!P1 SYNCS.PHASECHK.TRANS64 P1, [R3+URZ+0xf020], R4 ;  /* 0x00f02004030095a7 */ /* 0x000ea4000802007f */
[----:B--2---:R-:W-:Y:S05]  /*8d80*/  @!P1 BRA `(.L_x_17) ;  /* 0xfffffffc00f09947 */ /* 0x004fea000383ffff */
[----:B------:R-:W-:Y:S05]  /*8d90*/  BRA `(.L_x_77) ;  /* 0xffffff80009c7947 */ /* 0x000fea000383ffff */
.L_x_19:
[----:B-1----:R1:W2:Y:S02]  /*8da0*/  SYNCS.PHASECHK.TRANS64.TRYWAIT P1, [R3+URZ+0xf020], R2 ;  /* 0x00f02002030075a7 */ /* 0x0022a4000802017f */
[----:B--2---:R-:W-:Y:S05]  /*8db0*/  @!P1 NANOSLEEP.SYNCS 0x989680 ;  /* 0x009896800000995d */ /* 0x004fea0003900000 */
[----:B------:R-:W2:Y:S02]  /*8dc0*/  @!P1 SYNCS.PHASECHK.TRANS64 P1, [R3+URZ+0xf020], R2 ;  /* 0x00f02002030095a7 */ /* 0x000ea4000802007f */
[----:B--2---:R-:W-:Y:S05]  /*8dd0*/  @!P1 BRA `(.L_x_19) ;  /* 0xfffffffc00f09947 */ /* 0x004fea000383ffff */
[----:B------:R-:W-:Y:S05]  /*8de0*/  BRA `(.L_x_78) ;  /* 0xffffff8400447947 */ /* 0x000fea000383ffff */
.L_x_21:
[----:B-1----:R1:W2:Y:S02]  /*8df0*/  SYNCS.PHASECHK.TRANS64.TRYWAIT P1, [R2+URZ+0xf040], R57 ;  /* 0x00f04039020075a7 */ /* 0x0022a4000802017f */
[----:B--2---:R-:W-:Y:S05]  /*8e00*/  @!P1 NANOSLEEP.SYNCS 0x989680 ;  /* 0x009896800000995d */ /* 0x004fea0003900000 */
[----:B------:R-:W2:Y:S02]  /*8e10*/  @!P1 SYNCS.PHASECHK.TRANS64 P1, [R2+URZ+0xf040], R57 ;  /* 0x00f04039020095a7 */ /* 0x000ea4000802007f */
[----:B--2---:R-:W-:Y:S05]  /*8e20*/  @!P1 BRA `(.L_x_21) ;  /* 0xfffffffc00f09947 */ /* 0x004fea000383ffff */
[----:B------:R-:W-:Y:S05]  /*8e30*/  BRA `(.L_x_79) ;  /* 0xffffff8400f47947 */ /* 0x000fea000383ffff */
.L_x_22:
[----:B--2---:R2:W3:Y:S02]  /*8e40*/  SYNCS.PHASECHK.TRANS64.TRYWAIT P1, [R2+URZ+0xf000], R57 ;  /* 0x00f00039020075a7 */ /* 0x0044e4000802017f */
[----:B---3--:R-:W-:Y:S05]  /*8e50*/  @!P1 NANOSLEEP.SYNCS 0x989680 ;  /* 0x009896800000995d */ /* 0x008fea0003900000 */
[----:B------:R-:W3:Y:S02]  /*8e60*/  @!P1 SYNCS.PHASECHK.TRANS64 P1, [R2+URZ+0xf000], R57 ;  /* 0x00f00039020095a7 */ /* 0x000ee4000802007f */
[----:B---3--:R-:W-:Y:S05]  /*8e70*/  @!P1 BRA `(.L_x_22) ;  /* 0xfffffffc00f09947 */ /* 0x008fea000383ffff */
[----:B------:R-:W-:Y:S05]  /*8e80*/  BRA `(.L_x_80) ;  /* 0xffffff8800007947 */ /* 0x000fea000383ffff */
.L_x_23:
[----:B---3--:R3:W4:Y:S02]  /*8e90*/  SYNCS.PHASECHK.TRANS64.TRYWAIT P6, [R2+URZ+0xf008], R57 ;  /* 0x00f00839020075a7 */ /* 0x00872400080c017f */
[----:B----4-:R-:W-:Y:S05]  /*8ea0*/  @!P6 NANOSLEEP.SYNCS 0x989680 ;  /* 0x009896800000e95d */ /* 0x010fea0003900000 */
[----:B------:R-:W4:Y:S02]  /*8eb0*/  @!P6 SYNCS.PHASECHK.TRANS64 P6, [R2+URZ+0xf008], R57 ;  /* 0x00f008390200e5a7 */ /* 0x000f2400080c007f */
[----:B----4-:R-:W-:Y:S05]  /*8ec0*/  @!P6 BRA `(.L_x_23) ;  /* 0xfffffffc00f0e947 */ /* 0x010fea000383ffff */
[----:B------:R-:W-:Y:S05]  /*8ed0*/  BRA `(.L_x_81) ;  /* 0xffffff9400607947 */ /* 0x000fea000383ffff */
.L_x_25:
[----:B--2---:R2:W3:Y:S02]  /*8ee0*/  SYNCS.PHASECHK.TRANS64.TRYWAIT P2, [R17+URZ+0xf000], R14 ;  /* 0x00f0000e110075a7 */ /* 0x0044e4000804017f */
[----:B---3--:R-:W-:Y:S05]  /*8ef0*/  @!P2 NANOSLEEP.SYNCS 0x989680 ;  /* 0x009896800000a95d */ /* 0x008fea0003900000 */
[----:B------:R-:W3:Y:S02]  /*8f00*/  @!P2 SYNCS.PHASECHK.TRANS64 P2, [R17+URZ+0xf000], R14 ;  /* 0x00f0000e1100a5a7 */ /* 0x000ee4000804007f */
[----:B---3--:R-:W-:Y:S05]  /*8f10*/  @!P2 BRA `(.L_x_25) ;  /* 0xfffffffc00f0a947 */ /* 0x008fea000383ffff */
[----:B------:R-:W-:Y:S05]  /*8f20*/  BRA `(.L_x_82) ;  /* 0xffffffa000547947 */ /* 0x000fea000383ffff */
.L_x_28:
[----:B-1----:R1:W2:Y:S02]  /*8f30*/  SYNCS.PHASECHK.TRANS64.TRYWAIT P3, [R14+URZ+0xf020], R17 ;  /* 0x00f020110e0075a7 */ /* 0x0022a4000806017f */
[----:B--2---:R-:W-:Y:S05]  /*8f40*/  @!P3 NANOSLEEP.SYNCS 0x989680 ;  /* 0x009896800000b95d */ /* 0x004fea0003900000 */
[----:B------:R-:W2:Y:S02]  /*8f50*/  @!P3 SYNCS.PHASECHK.TRANS64 P3, [R14+URZ+0xf020], R17 ;  /* 0x00f020110e00b5a7 */ /* 0x000ea4000806007f */
[----:B--2---:R-:W-:Y:S05]  /*8f60*/  @!P3 BRA `(.L_x_28) ;  /* 0xfffffffc00f0b947 */ /* 0x004fea000383ffff */
[----:B------:R-:W-:Y:S05]  /*8f70*/  BRA `(.L_x_83) ;  /* 0xffffffa000e47947 */ /* 0x000fea000383ffff */
.L_x_30:
[----:B-1----:R1:W3:Y:S02]  /*8f80*/  SYNCS.PHASECHK.TRANS64.TRYWAIT P4, [R108+URZ+0xf000], R23 ;  /* 0x00f000176c0075a7 */ /* 0x0022e4000808017f */
[----:B---3--:R-:W-:Y:S05]  /*8f90*/  @!P4 NANOSLEEP.SYNCS 0x989680 ;  /* 0x009896800000c95d */ /* 0x008fea0003900000 */
[----:B------:R-:W3:Y:S02]  /*8fa0*/  @!P4 SYNCS.PHASECHK.TRANS64 P4, [R108+URZ+0xf000], R23 ;  /* 0x00f000176c00c5a7 */ /* 0x000ee4000808007f */
[----:B---3--:R-:W-:Y:S05]  /*8fb0*/  @!P4 BRA `(.L_x_30) ;  /* 0xfffffffc00f0c947 */ /* 0x008fea000383ffff */
[----:B------:R-:W-:Y:S05]  /*8fc0*/  BRA `(.L_x_84) ;  /* 0xffffffa8008c7947 */ /* 0x000fea000383ffff */
.L_x_34:
[----:B-1----:R1:W2:Y:S02]  /*8fd0*/  SYNCS.PHASECHK.TRANS64.TRYWAIT P2, [R19+URZ+0xf020], R20 ;  /* 0x00f02014130075a7 */ /* 0x0022a4000804017f */
[----:B--2---:R-:W-:Y:S05]  /*8fe0*/  @!P2 NANOSLEEP.SYNCS 0x989680 ;  /* 0x009896800000a95d */ /* 0x004fea0003900000 */
[----:B------:R-:W2:Y:S02]  /*8ff0*/  @!P2 SYNCS.PHASECHK.TRANS64 P2, [R19+URZ+0xf020], R20 ;  /* 0x00f020141300a5a7 */ /* 0x000ea4000804007f */
[----:B--2---:R-:W-:Y:S05]  /*9000*/  @!P2 BRA `(.L_x_34) ;  /* 0xfffffffc00f0a947 */ /* 0x004fea000383ffff */
[----:B------:R-:W-:Y:S05]  /*9010*/  BRA `(.L_x_85) ;  /* 0xffffffbc00307947 */ /* 0x000fea000383ffff */
.L_x_38:
[----:B--2---:R2:W3:Y:S02]  /*9020*/  SYNCS.PHASECHK.TRANS64.TRYWAIT P1, [R17+URZ+0xf000], R14 ;  /* 0x00f0000e110075a7 */ /* 0x0044e4000802017f */
[----:B---3--:R-:W-:Y:S05]  /*9030*/  @!P1 NANOSLEEP.SYNCS 0x989680 ;  /* 0x009896800000995d */ /* 0x008fea0003900000 */
[----:B------:R-:W3:Y:S02]  /*9040*/  @!P1 SYNCS.PHASECHK.TRANS64 P1, [R17+URZ+0xf000], R14 ;  /* 0x00f0000e110095a7 */ /* 0x000ee4000802007f */
[----:B---3--:R-:W-:Y:S05]  /*9050*/  @!P1 BRA `(.L_x_38) ;  /* 0xfffffffc00f09947 */ /* 0x008fea000383ffff */
[----:B------:R-:W-:Y:S05]  /*9060*/  BRA `(.L_x_86) ;  /* 0xffffffc000047947 */ /* 0x000fea000383ffff */
.L_x_41:
[----:B-1----:R1:W2:Y:S02]  /*9070*/  SYNCS.PHASECHK.TRANS64.TRYWAIT P2, [R14+URZ+0xf020], R17 ;  /* 0x00f020110e0075a7 */ /* 0x0022a4000804017f */
[----:B--2---:R-:W-:Y:S05]  /*9080*/  @!P2 NANOSLEEP.SYNCS 0x989680 ;  /* 0x009896800000a95d */ /* 0x004fea0003900000 */
[----:B------:R-:W2:Y:S02]  /*9090*/  @!P2 SYNCS.PHASECHK.TRANS64 P2, [R14+URZ+0xf020], R17 ;  /* 0x00f020110e00a5a7 */ /* 0x000ea4000804007f */
[----:B--2---:R-:W-:Y:S05]  /*90a0*/  @!P2 BRA `(.L_x_41) ;  /* 0xfffffffc00f0a947 */ /* 0x004fea000383ffff */
[----:B------:R-:W-:Y:S05]  /*90b0*/  BRA `(.L_x_87) ;  /* 0xffffffc000c47947 */ /* 0x000fea000383ffff */
.L_x_44:
[----:B---3--:R3:W4:Y:S02]  /*90c0*/  SYNCS.PHASECHK.TRANS64.TRYWAIT P4, [R109+URZ+0xf000], R106 ;  /* 0x00f0006a6d0075a7 */ /* 0x008724000808017f */
[----:B----4-:R-:W-:Y:S05]  /*90d0*/  @!P4 NANOSLEEP.SYNCS 0x989680 ;  /* 0x009896800000c95d */ /* 0x010fea0003900000 */
[----:B------:R-:W4:Y:S02]  /*90e0*/  @!P4 SYNCS.PHASECHK.TRANS64 P4, [R109+URZ+0xf000], R106 ;  /* 0x00f0006a6d00c5a7 */ /* 0x000f24000808007f */
[----:B----4-:R-:W-:Y:S05]  /*90f0*/  @!P4 BRA `(.L_x_44) ;  /* 0xfffffffc00f0c947 */ /* 0x010fea000383ffff */
[----:B------:R-:W-:Y:S05]  /*9100*/  BRA `(.L_x_88) ;  /* 0xffffffcc00847947 */ /* 0x000fea000383ffff */
.L_x_48:
[----:B-1----:R1:W2:Y:S02]  /*9110*/  SYNCS.PHASECHK.TRANS64.TRYWAIT P1, [R6+URZ+0xf020], R19 ;  /* 0x00f02013060075a7 */ /* 0x0022a4000802017f */
[----:B--2---:R-:W-:Y:S05]  /*9120*/  @!P1 NANOSLEEP.SYNCS 0x989680 ;  /* 0x009896800000995d */ /* 0x004fea0003900000 */
[----:B------:R-:W2:Y:S02]  /*9130*/  @!P1 SYNCS.PHASECHK.TRANS64 P1, [R6+URZ+0xf020], R19 ;  /* 0x00f02013060095a7 */ /* 0x000ea4000802007f */
[----:B--2---:R-:W-:Y:S05]  /*9140*/  @!P1 BRA `(.L_x_48) ;  /* 0xfffffffc00f09947 */ /* 0x004fea000383ffff */
[----:B------:R-:W-:Y:S05]  /*9150*/  BRA `(.L_x_89) ;  /* 0xffffffe0001c7947 */ /* 0x000fea000383ffff */
        .weak           $__internal_0_$__cuda_sm20_rcp_rn_f32_slowpath
        .type           $__internal_0_$__cuda_sm20_rcp_rn_f32_slowpath,@function
        .size           $__internal_0_$__cuda_sm20_rcp_rn_f32_slowpath,(.L_x_95 - $__internal_0_$__cuda_sm20_rcp_rn_f32_slowpath)
$__internal_0_$__cuda_sm20_rcp_rn_f32_slowpath:
[----:B------:R-:W-:Y:S01]  /*9160*/  SHF.L.U32 R0, R3, 0x1, RZ ;  /* 0x0000000103007819 */ /* 0x000fe200000006ff */
[----:B------:R-:W-:Y:S03]  /*9170*/  BSSY B2, `(.L_x_90) ;  /* 0x0000030000027945 */ /* 0x000fe60003800000 */
[----:B------:R-:W-:-:S04]  /*9180*/  SHF.R.U32.HI R13, RZ, 0x18, R0 ;  /* 0x00000018ff0d7819 */ /* 0x000fc80000011600 */
[----:B------:R-:W-:-:S13]  /*9190*/  ISETP.NE.U32.AND P0, PT, R13, RZ, PT ;  /* 0x000000ff0d00720c */ /* 0x000fda0003f05070 */
[----:B------:R-:W-:Y:S05]  /*91a0*/  @P0 BRA `(.L_x_91) ;  /* 0x0000000000280947 */ /* 0x000fea0003800000 */
[----:B------:R-:W-:-:S05]  /*91b0*/  IMAD.SHL.U32 R0, R3, 0x2, RZ ;  /* 0x0000000203007824 */ /* 0x000fca00078e00ff */
[----:B------:R-:W-:-:S13]  /*91c0*/  ISETP.NE.AND P0, PT, R0, RZ, PT ;  /* 0x000000ff0000720c */ /* 0x000fda0003f05270 */
[----:B------:R-:W-:Y:S01]  /*91d0*/  @P0 FFMA R9, R3, 1.84467440737095516160e+19, RZ ;  /* 0x5f80000003090823 */ /* 0x000fe200000000ff */
[----:B------:R-:W-:Y:S08]  /*91e0*/  @!P0 MUFU.RCP R8, R3 ;  /* 0x0000000300088308 */ /* 0x000ff00000001000 */
[----:B------:R-:W1:Y:S02]  /*91f0*/  @P0 MUFU.RCP R0, R9 ;  /* 0x0000000900000308 */ /* 0x000e640000001000 */
[----:B-1----:R-:W-:-:S04]  /*9200*/  @P0 FFMA R10, R9, R0, -1 ;  /* 0xbf800000090a0423 */ /* 0x002fc80000000000 */
[----:B------:R-:W-:-:S04]  /*9210*/  @P0 FADD.FTZ R11, -R10, -RZ ;  /* 0x800000ff0a0b0221 */ /* 0x000fc80000010100 */
[----:B------:R-:W-:-:S04]  /*9220*/  @P0 FFMA R0, R0, R11, R0 ;  /* 0x0000000b00000223 */ /* 0x000fc80000000000 */
[----:B------:R-:W-:Y:S01]  /*9230*/  @P0 FFMA R8, R0, 1.84467440737095516160e+19, RZ ;  /* 0x5f80000000080823 */ /* 0x000fe200000000ff */
[----:B------:R-:W-:Y:S06]  /*9240*/  BRA `(.L_x_92) ;  /* 0x0000000000887947 */ /* 0x000fec0003800000 */
.L_x_91:
[----:B------:R-:W-:-:S04]  /*9250*/  IADD3 R20, R13, -0xfd, RZ ;  /* 0xffffff030d147810 */ /* 0x000fc80007ffe0ff */
[----:B------:R-:W-:-:S13]  /*9260*/  ISETP.GT.U32.AND P0, PT, R20, 0x1, PT ;  /* 0x000000011400780c */ /* 0x000fda0003f04070 */
[----:B------:R-:W-:Y:S05]  /*9270*/  @P0 BRA `(.L_x_93) ;  /* 0x0000000000780947 */ /* 0x000fea0003800000 */
[----:B------:R-:W-:Y:S01]  /*9280*/  LOP3.LUT R0, R3, 0x7fffff, RZ, 0xc0, !PT ;  /* 0x007fffff03007812 */ /* 0x000fe200078ec0ff */
[----:B------:R-:W-:-:S03]  /*9290*/  IMAD.MOV.U32 R11, RZ, RZ, 0x3 ;  /* 0x00000003ff0b7424 */ /* 0x000fc600078e00ff */
[----:B------:R-:W-:Y:S02]  /*92a0*/  LOP3.LUT R0, R0, 0x3f800000, RZ, 0xfc, !PT ;  /* 0x3f80000000007812 */ /* 0x000fe400078efcff */
[----:B------:R-:W-:Y:S02]  /*92b0*/  SHF.L.U32 R11, R11, R20, RZ ;  /* 0x000000140b0b7219 */ /* 0x000fe400000006ff */
[----:B------:R-:W1:Y:S02]  /*92c0*/  MUFU.RCP R9, R0 ;  /* 0x0000000000097308 */ /* 0x000e640000001000 */
[----:B-1----:R-:W-:-:S04]  /*92d0*/  FFMA R8, R0, R9, -1 ;  /* 0xbf80000000087423 */ /* 0x002fc80000000009 */
[----:B------:R-:W-:-:S04]  /*92e0*/  FADD.FTZ R8, -R8, -RZ ;  /* 0x800000ff08087221 */ /* 0x000fc80000010100 */
[CCC-:B------:R-:W-:Y:S01]  /*92f0*/  FFMA.RM R10, R9.reuse, R8.reuse, R9.reuse ;  /* 0x00000008090a7223 */ /* 0x1c0fe20000004009 */
[----:B------:R-:W-:-:S04]  /*9300*/  FFMA.RP R9, R9, R8, R9 ;  /* 0x0000000809097223 */ /* 0x000fc80000008009 */
[C---:B------:R-:W-:Y:S02]  /*9310*/  LOP3.LUT R8, R10.reuse, 0x7fffff, RZ, 0xc0, !PT ;  /* 0x007fffff0a087812 */ /* 0x040fe400078ec0ff */
[----:B------:R-:W-:Y:S02]  /*9320*/  FSETP.NEU.FTZ.AND P0, PT, R10, R9, PT ;  /* 0x000000090a00720b */ /* 0x000fe40003f1d000 */
[----:B------:R-:W-:Y:S02]  /*9330*/  LOP3.LUT R8, R8, 0x800000, RZ, 0xfc, !PT ;  /* 0x0080000008087812 */ /* 0x000fe400078efcff */
[----:B------:R-:W-:Y:S02]  /*9340*/  SEL R9, RZ, 0xffffffff, !P0 ;  /* 0xffffffffff097807 */ /* 0x000fe40004000000 */
[----:B------:R-:W-:Y:S02]  /*9350*/  LOP3.LUT R11, R11, R8, RZ, 0xc0, !PT ;  /* 0x000000080b0b7212 */ /* 0x000fe400078ec0ff */
[----:B------:R-:W-:-:S02]  /*9360*/  IADD3 R9, -R9, RZ, RZ ;  /* 0x000000ff09097210 */ /* 0x000fc40007ffe1ff */
[-C--:B------:R-:W-:Y:S02]  /*9370*/  SHF.R.U32.HI R11, RZ, R20.reuse, R11 ;  /* 0x00000014ff0b7219 */ /* 0x080fe4000001160b */
[----:B------:R-:W-:Y:S02]  /*9380*/  LOP3.LUT P1, RZ, R9, R20, R8, 0xf8, !PT ;  /* 0x0000001409ff7212 */ /* 0x000fe4000782f808 */
[C---:B------:R-:W-:Y:S02]  /*9390*/  LOP3.LUT P0, RZ, R11.reuse, 0x1, RZ, 0xc0, !PT ;  /* 0x000000010bff7812 */ /* 0x040fe4000780c0ff */
[----:B------:R-:W-:Y:S02]  /*93a0*/  LOP3.LUT P2, RZ, R11, 0x2, RZ, 0xc0, !PT ;  /* 0x000000020bff7812 */ /* 0x000fe4000784c0ff */
[----:B------:R-:W-:Y:S02]  /*93b0*/  IADD3 R9, R13, -0xfc, RZ ;  /* 0xffffff040d097810 */ /* 0x000fe40007ffe0ff */
[----:B------:R-:W-:-:S02]  /*93c0*/  PLOP3.LUT P0, PT, P0, P1, P2, 0xe0, 0x0 ;  /* 0x000000000000781c */ /* 0x000fc40000703c20 */
[----:B------:R-:W-:Y:S02]  /*93d0*/  LOP3.LUT P1, RZ, R3, 0x7fffff, RZ, 0xc0, !PT ;  /* 0x007fffff03ff7812 */ /* 0x000fe4000782c0ff */
[----:B------:R-:W-:Y:S02]  /*93e0*/  SEL R0, RZ, 0x1, !P0 ;  /* 0x00000001ff007807 */ /* 0x000fe40004000000 */
[----:B------:R-:W-:-:S03]  /*93f0*/  SHF.R.U32.HI R8, RZ, R9, R8 ;  /* 0x00000009ff087219 */ /* 0x000fc60000011608 */
[----:B------:R-:W-:-:S05]  /*9400*/  IMAD.MOV R0, RZ, RZ, -R0 ;  /* 0x000000ffff007224 */ /* 0x000fca00078e0a00 */
[----:B------:R-:W-:-:S13]  /*9410*/  ISETP.GE.AND P0, PT, R0, RZ, PT ;  /* 0x000000ff0000720c */ /* 0x000fda0003f06270 */
[----:B------:R-:W-:-:S05]  /*9420*/  @!P0 VIADD R8, R8, 0x1 ;  /* 0x0000000108088836 */ /* 0x000fca0000000000 */
[----:B------:R-:W-:-:S04]  /*9430*/  @!P1 SHF.L.U32 R8, R8, 0x1, RZ ;  /* 0x0000000108089819 */ /* 0x000fc800000006ff */
[----:B------:R-:W-:Y:S01]  /*9440*/  LOP3.LUT R8, R8, 0x80000000, R3, 0xf8, !PT ;  /* 0x8000000008087812 */ /* 0x000fe200078ef803 */
[----:B------:R-:W-:Y:S06]  /*9450*/  BRA `(.L_x_92) ;  /* 0x0000000000047947 */ /* 0x000fec0003800000 */
.L_x_93:
[----:B------:R1:W2:Y:S02]  /*9460*/  MUFU.RCP R8, R3 ;  /* 0x0000000300087308 */ /* 0x0002a40000001000 */
.L_x_92:
[----:B------:R-:W-:Y:S05]  /*9470*/  BSYNC B2 ;  /* 0x0000000000027941 */ /* 0x000fea0003800000 */
.L_x_90:
[----:B--2---:R-:W-:Y:S01]  /*9480*/  IMAD.MOV.U32 R0, RZ, RZ, R8 ;  /* 0x000000ffff007224 */ /* 0x004fe200078e0008 */
[----:B------:R-:W-:Y:S01]  /*9490*/  MOV R8, R12 ;  /* 0x0000000c00087202 */ /* 0x000fe20000000f00 */
[----:B------:R-:W-:-:S04]  /*94a0*/  IMAD.MOV.U32 R9, RZ, RZ, 0x0 ;  /* 0x00000000ff097424 */ /* 0x000fc800078e00ff */
[----:B-1----:R-:W-:Y:S05]  /*94b0*/  RET.REL.NODEC R8 `(_ZN7cutlass13device_kernelINS_4fmha6kernel13FmhaKernelTmaINS1_10collective15FmhaMainloopTmaINS_6half_tEfN4cute5tupleIJNS7_1CILi64EEESA_NS9_ILi96EEEEEENS4_14ResidualFusionEJEEENS4_15FmhaFwdEpilogueIS6_fNS8_IJSA_SB_SA_EEEEEJEEEEEvNT_6ParamsE) ;  /* 0xffffff6808d07950 */ /* 0x002fea0003c3ffff */
.L_x_94:
[----:B------:R-:W-:-:S00]  /*94c0*/  BRA `(.L_x_94) ;  /* 0xfffffffc00fc7947 */ /* 0x000fc0000383ffff */
[----:B------:R-:W-:-:S00]  /*94d0*/  NOP ;  /* 0x0000000000007918 */ /* 0x000fc00000000000 */
        /* <DEDUP_REMOVED lines=10> */
.L_x_95:


//--------------------- .nv.global.init           --------------------------
	.section	.nv.global.init,"aw",@progbits
.nv.global.init:
	.type		$str$23,@object
	.size		$str$23,($str$24 - $str$23)
$str$23:
        /*0000*/ 	.byte	0x28, 0x61, 0x64, 0x64, 0x72, 0x65, 0x73, 0x73, 0x20, 0x26, 0x20, 0x6d, 0x61, 0x73, 0x6b, 0x29
        /*0010*/ 	.byte	0x20, 0x3d, 0x3d, 0x20, 0x30, 0x00
	.type		$str$24,@object
	.size		$str$24,(__unnamed_1 - $str$24)
$str$24:
        /*0016*/ 	.byte	0x2f, 0x74, 0x6d, 0x70, 0x2f, 0x63, 0x75, 0x74, 0x6c, 0x61, 0x73, 0x73, 0x5f, 0x73, 0x77, 0x65
        /*0026*/ 	.byte	0x65, 0x70, 0x5f, 0x73, 0x72, 0x63, 0x2f, 0x69, 0x6e, 0x63, 0x6c, 0x75, 0x64, 0x65, 0x2f, 0x63
        /*0036*/ 	.byte	0x75, 0x74, 0x65, 0x2f, 0x70, 0x6f, 0x69, 0x6e, 0x74, 0x65, 0x72, 0x5f, 0x66, 0x6c, 0x61, 0x67
        /*0046*/ 	.byte	0x67, 0x65, 0x64, 0x2e, 0x68, 0x70, 0x70, 0x00
	.type		__unnamed_1,@object
	.size		__unnamed_1,(__unnamed_2 - __unnamed_1)
__unnamed_1:
        /*004e*/ 	.byte	0x61, 0x75, 0x74, 0x6f, 0x20, 0x63, 0x75, 0x74, 0x65, 0x3a, 0x3a, 0x61, 0x73, 0x5f, 0x70, 0x6f
        /* <DEDUP_REMOVED lines=27> */
        /*020e*/ 	.byte	0x3e, 0x3e, 0x3e, 0x3e, 0x3e, 0x5d, 0x00
	.type		__unnamed_2,@object
	.size		__unnamed_2,(.L_1 - __unnamed_2)
__unnamed_2:
        /* <DEDUP_REMOVED lines=29> */
.L_1:


//--------------------- .nv.shared._ZN7cutlass13device_kernelINS_4fmha6kernel13FmhaKernelTmaINS1_10collective15FmhaMainloopTmaINS_6half_tEfN4cute5tupleIJNS7_1CILi64EEESA_NS9_ILi96EEEEEENS4_14ResidualFusionEJEEENS4_15FmhaFwdEpilogueIS6_fNS8_IJSA_SB_SA_EEEEEJEEEEEvNT_6ParamsE --------------------------
	.section	.nv.shared._ZN7cutlass13device_kernelINS_4fmha6kernel13FmhaKernelTmaINS1_10collective15FmhaMainloopTmaINS_6half_tEfN4cute5tupleIJNS7_1CILi64EEESA_NS9_ILi96EEEEEENS4_14ResidualFusionEJEEENS4_15FmhaFwdEpilogueIS6_fNS8_IJSA_SB_SA_EEEEEJEEEEEvNT_6ParamsE,"aw",@nobits
	.sectionflags	@""
	.align	16
	.zero		1024


//--------------------- .nv.shared.reserved.0     --------------------------
	.section	.nv.shared.reserved.0,"aw",@nobits
	.weak		__nv_reservedSMEM_offset_0_alias
	.size		__nv_reservedSMEM_offset_0_alias, 0, 0
	.other		__nv_reservedSMEM_offset_0_alias,@"STO_CUDA_RESERVED_SHARED STV_DEFAULT"
__nv_reservedSMEM_offset_0_alias:
	.zero		0


//--------------------- .nv.global                --------------------------
	.section	.nv.global,"aw",@nobits
.nv.global:
	.type		_ZN39_INTERNAL_61d261a5_4_k_cu_cb07768e_30454cute1_E,@object
	.size		_ZN39_INTERNAL_61d261a5_4_k_cu_cb07768e_30454cute1_E,(_ZN39_INTERNAL_61d261a5_4_k_cu_cb07768e_30454cuda3std3__45__cpo6cbeginE - _ZN39_INTERNAL_61d261a5_4_k_cu_cb07768e_30454cute1_E)
_ZN39_INTERNAL_61d261a5_4_k_cu_cb07768e_30454cute1_E:
	.zero		1
	.type		_ZN39_INTERNAL_61d261a5_4_k_cu_cb07768e_30454cuda3std3__45__cpo6cbeginE,@object
	.size		_ZN39_INTERNAL_61d261a5_4_k_cu_cb07768e_30454cuda3std3__45__cpo6cbeginE,(_ZN39_INTERNAL_61d261a5_4_k_cu_cb07768e_30454cuda3std3__48in_placeE - _ZN39_INTERNAL_61d261a5_4_k_cu_cb07768e_30454cuda3std3__45__cpo6cbeginE)
_ZN39_INTERNAL_61d261a5_4_k_cu_cb07768e_30454cuda3std3__45__cpo6cbeginE:
	.zero		1
	.type		_ZN39_INTERNAL_61d261a5_4_k_cu_cb07768e_30454cuda3std3__48in_placeE,@object
	.size		_ZN39_INTERNAL_61d261a5_4_k_cu_cb07768e_30454cuda3std3__48in_placeE,(_ZN39_INTERNAL_61d261a5_4_k_cu_cb07768e_30454cuda3std6ranges3__45__cpo9iter_moveE - _ZN39_INTERNAL_61d261a5_4_k_cu_cb07768e_30454cuda3std3__48in_placeE)
_ZN39_INTERNAL_61d261a5_4_k_cu_cb07768e_30454cuda3std3__48in_placeE:
	.zero		1
	.type		_ZN39_INTERNAL_61d261a5_4_k_cu_cb07768e_30454cuda3std6ranges3__45__cpo9iter_moveE,@object
	.size		_ZN39_INTERNAL_61d261a5_4_k_cu_cb07768e_30454cuda3std6ranges3__45__cpo9iter_moveE,(_ZN39_INTERNAL_61d261a5_4_k_cu_cb07768e_30454cuda3std3__45__cpo5beginE - _ZN39_INTERNAL_61d261a5_4_k_cu_cb07768e_30454cuda3std6ranges3__45__cpo9iter_moveE)
_ZN39_INTERNAL_61d261a5_4_k_cu_cb07768e_30454cuda3std6ranges3__45__cpo9iter_moveE:
	.zero		1
	.type		_ZN39_INTERNAL_61d261a5_4_k_cu_cb07768e_30454cuda3std3__45__cpo5beginE,@object
	.size		_ZN39_INTERNAL_61d261a5_4_k_cu_cb07768e_30454cuda3std3__45__cpo5beginE,(_ZN39_INTERNAL_61d261a5_4_k_cu_cb07768e_30454cuda3std3__441_GLOBAL__N__61d261a5_4_k_cu_cb07768e_30456ignoreE - _ZN39_INTERNAL_61d261a5_4_k_cu_cb07768e_30454cuda3std3__45__cpo5beginE)
_ZN39_INTERNAL_61d261a5_4_k_cu_cb07768e_30454cuda3std3__45__cpo5beginE:
	.zero		1
	.type		_ZN39_INTERNAL_61d261a5_4_k_cu_cb07768e_30454cuda3std3__441_GLOBAL__N__61d261a5_4_k_cu_cb07768e_30456ignoreE,@object
	.size		_ZN39_INTERNAL_61d261a5_4_k_cu_cb07768e_30454cuda3std3__441_GLOBAL__N__61d261a5_4_k_cu_cb07768e_30456ignoreE,(_ZN39_INTERNAL_61d261a5_4_k_cu_cb07768e_30454cute7productE - _ZN39_INTERNAL_61d261a5_4_k_cu_cb07768e_30454cuda3std3__441_GLOBAL__N__61d261a5_4_k_cu_cb07768e_30456ignoreE)
_ZN39_INTERNAL_61d261a5_4_k_cu_cb07768e_30454cuda3std3__441_GLOBAL__N__61d261a5_4_k_cu_cb07768e_30456ignoreE:
	.zero		1
	.type		_ZN39_INTERNAL_61d261a5_4_k_cu_cb07768e_30454cute7productE,@object
	.size		_ZN39_INTERNAL_61d261a5_4_k_cu_cb07768e_30454cute7productE,(_ZN39_INTERNAL_61d261a5_4_k_cu_cb07768e_30454cuda3std3__45__cpo3endE - _ZN39_INTERNAL_61d261a5_4_k_cu_cb07768e_30454cute7productE)
_ZN39_INTERNAL_61d261a5_4_k_cu_cb07768e_30454cute7productE:
	.zero		1
	.type		_ZN39_INTERNAL_61d261a5_4_k_cu_cb07768e_30454cuda3std3__45__cpo3endE,@object
	.size		_ZN39_INTERNAL_61d261a5_4_k_cu_cb07768e_30454cuda3std3__45__cpo3endE,(_ZN39_INTERNAL_61d261a5_4_k_cu_cb07768e_30454cuda3std3__419piecewise_constructE - _ZN39_INTERNAL_61d261a5_4_k_cu_cb07768e_30454cuda3std3__45__cpo3endE)
_ZN39_INTERNAL_61d261a5_4_k_cu_cb07768e_30454cuda3std3__45__cpo3endE:
	.zero		1
	.type		_ZN39_INTERNAL_61d261a5_4_k_cu_cb07768e_30454cuda3std3__419piecewise_constructE,@object
	.size		_ZN39_INTERNAL_61d261a5_4_k_cu_cb07768e_30454cuda3std3__419piecewise_constructE,(_ZN39_INTERNAL_61d261a5_4_k_cu_cb07768e_30454cuda3std3__45__cpo4cendE - _ZN39_INTERNAL_61d261a5_4_k_cu_cb07768e_30454cuda3std3__419piecewise_constructE)
_ZN39_INTERNAL_61d261a5_4_k_cu_cb07768e_30454cuda3std3__419piecewise_constructE:
	.zero		1
	.type		_ZN39_INTERNAL_61d261a5_4_k_cu_cb07768e_30454cuda3std3__45__cpo4cendE,@object
	.size		_ZN39_INTERNAL_61d261a5_4_k_cu_cb07768e_30454cuda3std3__45__cpo4cendE,(_ZN39_INTERNAL_61d261a5_4_k_cu_cb07768e_30454cuda3std6ranges3__45__cpo4swapE - _ZN39_INTERNAL_61d261a5_4_k_cu_cb07768e_30454cuda3std3__45__cpo4cendE)
_ZN39_INTERNAL_61d261a5_4_k_cu_cb07768e_30454cuda3std3__45__cpo4cendE:
	.zero		1
	.type		_ZN39_INTERNAL_61d261a5_4_k_cu_cb07768e_30454cuda3std6ranges3__45__cpo4swapE,@object
	.size		_ZN39_INTERNAL_61d261a5_4_k_cu_cb07768e_30454cuda3std6ranges3__45__cpo4swapE,(.L_9 - _ZN39_INTERNAL_61d261a5_4_k_cu_cb07768e_30454cuda3std6ranges3__45__cpo4swapE)
_ZN39_INTERNAL_61d261a5_4_k_cu_cb07768e_30454cuda3std6ranges3__45__cpo4swapE:
	.zero		1
.L_9:


//--------------------- .nv.constant0._ZN7cutlass13device_kernelINS_4fmha6kernel13FmhaKernelTmaINS1_10collective15FmhaMainloopTmaINS_6half_tEfN4cute5tupleIJNS7_1CILi64EEESA_NS9_ILi96EEEEEENS4_14ResidualFusionEJEEENS4_15FmhaFwdEpilogueIS6_fNS8_IJSA_SB_SA_EEEEEJEEEEEvNT_6ParamsE --------------------------
	.section	.nv.constant0._ZN7cutlass13device_kernelINS_4fmha6kernel13FmhaKernelTmaINS1_10collective15FmhaMainloopTmaINS_6half_tEfN4cute5tupleIJNS7_1CILi64EEESA_NS9_ILi96EEEEEENS4_14ResidualFusionEJEEENS4_15FmhaFwdEpilogueIS6_fNS8_IJSA_SB_SA_EEEEEJEEEEEvNT_6ParamsE,"a",@progbits
	.sectionflags	@""
	.align	4
.nv.constant0._ZN7cutlass13device_kernelINS_4fmha6kernel13FmhaKernelTmaINS1_10collective15FmhaMainloopTmaINS_6half_tEfN4cute5tupleIJNS7_1CILi64EEESA_NS9_ILi96EEEEEENS4_14ResidualFusionEJEEENS4_15FmhaFwdEpilogueIS6_fNS8_IJSA_SB_SA_EEEEEJEEEEEvNT_6ParamsE:
	.zero		2688


//--------------------- SYMBOLS --------------------------

	.type		.nv.reservedSmem.offset0,@object
	.size		.nv.reservedSmem.offset0,0x4
	.type		__assertfail,@function
